//
// Generated by NVIDIA NVVM Compiler
//
// Compiler Build ID: CL-36424714
// Cuda compilation tools, release 13.0, V13.0.88
// Based on NVVM 20.0.0
//

.version 9.0
.target sm_100
.address_size 64

	// .globl	compare

.visible .entry compare(
	.param .u64 .ptr .align 1 compare_param_0,
	.param .u64 .ptr .align 1 compare_param_1,
	.param .u64 compare_param_2
)
{
	.reg .pred 	%p<25>;
	.reg .b32 	%r<68>;
	.reg .b32 	%f<47>;
	.reg .b64 	%rd<70>;

	ld.param.u64 	%rd24, [compare_param_0];
	ld.param.u64 	%rd26, [compare_param_2];
	mov.u32 	%r15, %ntid.x;
	mov.u32 	%r16, %ntid.y;
	mul.lo.s32 	%r17, %r15, %r16;
	mov.u32 	%r18, %nctaid.x;
	mul.lo.s32 	%r19, %r17, %r18;
	mov.u32 	%r20, %nctaid.y;
	mul.lo.s32 	%r21, %r19, %r20;
	cvt.u64.u32 	%rd1, %r21;
	mov.u32 	%r22, %ctaid.y;
	mov.u32 	%r23, %tid.y;
	mad.lo.s32 	%r24, %r22, %r16, %r23;
	mov.u32 	%r25, %ctaid.x;
	mov.u32 	%r26, %tid.x;
	mad.lo.s32 	%r27, %r24, %r18, %r25;
	mad.lo.s32 	%r1, %r27, %r15, %r26;
	setp.lt.u64 	%p1, %rd26, 2;
	mov.b32 	%r67, 0;
	@%p1 bra 	$L__BB0_12;
	cvta.to.global.u64 	%rd65, %rd24;
	mul.wide.u32 	%rd28, %r1, 4;
	add.s64 	%rd3, %rd65, %rd28;
	ld.global.f32 	%f1, [%rd3];
	add.s64 	%rd4, %rd26, -1;
	add.s64 	%rd29, %rd26, -2;
	setp.lt.u64 	%p2, %rd29, 7;
	mov.b32 	%r67, 0;
	mov.b64 	%rd67, 1;
	@%p2 bra 	$L__BB0_4;
	shl.b64 	%rd31, %rd1, 2;
	add.s64 	%rd5, %rd31, %rd28;
	shl.b64 	%rd33, %rd1, 5;
	shl.b64 	%rd34, %rd1, 3;
	add.s64 	%rd6, %rd34, %rd28;
	mad.lo.s64 	%rd7, %rd1, 12, %rd28;
	shl.b64 	%rd35, %rd1, 4;
	add.s64 	%rd8, %rd35, %rd28;
	mad.lo.s64 	%rd9, %rd1, 20, %rd28;
	mad.lo.s64 	%rd10, %rd1, 24, %rd28;
	mad.lo.s64 	%rd11, %rd1, 28, %rd28;
	add.s64 	%rd12, %rd33, %rd28;
	mov.b32 	%r67, 0;
	mov.b64 	%rd67, 1;
$L__BB0_3:
	.pragma "nounroll";
	add.s64 	%rd36, %rd65, %rd5;
	ld.global.f32 	%f2, [%rd36];
	sub.f32 	%f3, %f1, %f2;
	abs.f32 	%f4, %f3;
	setp.gt.f32 	%p3, %f4, 0f3A83126F;
	selp.u32 	%r31, 1, 0, %p3;
	add.s32 	%r32, %r67, %r31;
	add.s64 	%rd37, %rd65, %rd6;
	ld.global.f32 	%f5, [%rd37];
	sub.f32 	%f6, %f1, %f5;
	abs.f32 	%f7, %f6;
	setp.gt.f32 	%p4, %f7, 0f3A83126F;
	selp.u32 	%r33, 1, 0, %p4;
	add.s32 	%r34, %r32, %r33;
	add.s64 	%rd38, %rd65, %rd7;
	ld.global.f32 	%f8, [%rd38];
	sub.f32 	%f9, %f1, %f8;
	abs.f32 	%f10, %f9;
	setp.gt.f32 	%p5, %f10, 0f3A83126F;
	selp.u32 	%r35, 1, 0, %p5;
	add.s32 	%r36, %r34, %r35;
	add.s64 	%rd39, %rd65, %rd8;
	ld.global.f32 	%f11, [%rd39];
	sub.f32 	%f12, %f1, %f11;
	abs.f32 	%f13, %f12;
	setp.gt.f32 	%p6, %f13, 0f3A83126F;
	selp.u32 	%r37, 1, 0, %p6;
	add.s32 	%r38, %r36, %r37;
	add.s64 	%rd40, %rd65, %rd9;
	ld.global.f32 	%f14, [%rd40];
	sub.f32 	%f15, %f1, %f14;
	abs.f32 	%f16, %f15;
	setp.gt.f32 	%p7, %f16, 0f3A83126F;
	selp.u32 	%r39, 1, 0, %p7;
	add.s32 	%r40, %r38, %r39;
	add.s64 	%rd41, %rd65, %rd10;
	ld.global.f32 	%f17, [%rd41];
	sub.f32 	%f18, %f1, %f17;
	abs.f32 	%f19, %f18;
	setp.gt.f32 	%p8, %f19, 0f3A83126F;
	selp.u32 	%r41, 1, 0, %p8;
	add.s32 	%r42, %r40, %r41;
	add.s64 	%rd42, %rd65, %rd11;
	ld.global.f32 	%f20, [%rd42];
	sub.f32 	%f21, %f1, %f20;
	abs.f32 	%f22, %f21;
	setp.gt.f32 	%p9, %f22, 0f3A83126F;
	selp.u32 	%r43, 1, 0, %p9;
	add.s32 	%r44, %r42, %r43;
	add.s64 	%rd43, %rd65, %rd12;
	ld.global.f32 	%f23, [%rd43];
	sub.f32 	%f24, %f1, %f23;
	abs.f32 	%f25, %f24;
	setp.gt.f32 	%p10, %f25, 0f3A83126F;
	selp.u32 	%r45, 1, 0, %p10;
	add.s32 	%r67, %r44, %r45;
	add.s64 	%rd67, %rd67, 8;
	and.b64  	%rd44, %rd4, -8;
	sub.s64 	%rd45, %rd67, %rd44;
	shl.b64 	%rd46, %rd1, 5;
	add.s64 	%rd65, %rd65, %rd46;
	setp.ne.s64 	%p11, %rd45, 1;
	@%p11 bra 	$L__BB0_3;
$L__BB0_4:
	and.b64  	%rd18, %rd4, 7;
	setp.eq.s64 	%p12, %rd18, 0;
	@%p12 bra 	$L__BB0_12;
	and.b64  	%rd19, %rd4, 3;
	setp.lt.u64 	%p13, %rd18, 4;
	@%p13 bra 	$L__BB0_7;
	mul.lo.s64 	%rd47, %rd67, %rd1;
	shl.b64 	%rd48, %rd47, 2;
	add.s64 	%rd49, %rd3, %rd48;
	ld.global.f32 	%f26, [%rd49];
	sub.f32 	%f27, %f1, %f26;
	abs.f32 	%f28, %f27;
	setp.gt.f32 	%p14, %f28, 0f3A83126F;
	selp.u32 	%r47, 1, 0, %p14;
	add.s32 	%r48, %r67, %r47;
	shl.b64 	%rd50, %rd1, 2;
	add.s64 	%rd51, %rd49, %rd50;
	ld.global.f32 	%f29, [%rd51];
	sub.f32 	%f30, %f1, %f29;
	abs.f32 	%f31, %f30;
	setp.gt.f32 	%p15, %f31, 0f3A83126F;
	selp.u32 	%r49, 1, 0, %p15;
	add.s32 	%r50, %r48, %r49;
	add.s64 	%rd52, %rd51, %rd50;
	ld.global.f32 	%f32, [%rd52];
	sub.f32 	%f33, %f1, %f32;
	abs.f32 	%f34, %f33;
	setp.gt.f32 	%p16, %f34, 0f3A83126F;
	selp.u32 	%r51, 1, 0, %p16;
	add.s32 	%r52, %r50, %r51;
	add.s64 	%rd53, %rd52, %rd50;
	ld.global.f32 	%f35, [%rd53];
	sub.f32 	%f36, %f1, %f35;
	abs.f32 	%f37, %f36;
	setp.gt.f32 	%p17, %f37, 0f3A83126F;
	selp.u32 	%r53, 1, 0, %p17;
	add.s32 	%r67, %r52, %r53;
	add.s64 	%rd67, %rd67, 4;
$L__BB0_7:
	setp.eq.s64 	%p18, %rd19, 0;
	@%p18 bra 	$L__BB0_12;
	setp.eq.s64 	%p19, %rd19, 1;
	@%p19 bra 	$L__BB0_10;
	mul.lo.s64 	%rd54, %rd67, %rd1;
	shl.b64 	%rd55, %rd54, 2;
	add.s64 	%rd56, %rd3, %rd55;
	ld.global.f32 	%f38, [%rd56];
	sub.f32 	%f39, %f1, %f38;
	abs.f32 	%f40, %f39;
	setp.gt.f32 	%p20, %f40, 0f3A83126F;
	selp.u32 	%r55, 1, 0, %p20;
	add.s32 	%r56, %r67, %r55;
	shl.b64 	%rd57, %rd1, 2;
	add.s64 	%rd58, %rd56, %rd57;
	ld.global.f32 	%f41, [%rd58];
	sub.f32 	%f42, %f1, %f41;
	abs.f32 	%f43, %f42;
	setp.gt.f32 	%p21, %f43, 0f3A83126F;
	selp.u32 	%r57, 1, 0, %p21;
	add.s32 	%r67, %r56, %r57;
	add.s64 	%rd67, %rd67, 2;
$L__BB0_10:
	and.b64  	%rd59, %rd4, 1;
	setp.eq.b64 	%p22, %rd59, 1;
	not.pred 	%p23, %p22;
	@%p23 bra 	$L__BB0_12;
	mul.lo.s64 	%rd60, %rd67, %rd1;
	shl.b64 	%rd61, %rd60, 2;
	add.s64 	%rd62, %rd3, %rd61;
	ld.global.f32 	%f44, [%rd62];
	sub.f32 	%f45, %f1, %f44;
	abs.f32 	%f46, %f45;
	setp.gt.f32 	%p24, %f46, 0f3A83126F;
	selp.u32 	%r58, 1, 0, %p24;
	add.s32 	%r67, %r67, %r58;
$L__BB0_12:
	ld.param.u64 	%rd64, [compare_param_1];
	cvta.to.global.u64 	%rd63, %rd64;
	atom.global.add.u32 	%r59, [%rd63], %r67;
	ret;

}
	// .globl	compareD
.visible .entry compareD(
	.param .u64 .ptr .align 1 compareD_param_0,
	.param .u64 .ptr .align 1 compareD_param_1,
	.param .u64 compareD_param_2
)
{
	.reg .pred 	%p<25>;
	.reg .b32 	%r<85>;
	.reg .b64 	%rd<77>;
	.reg .b64 	%fd<47>;

	ld.param.u64 	%rd26, [compareD_param_2];
	mov.u32 	%r15, %ntid.x;
	mov.u32 	%r16, %ntid.y;
	mov.u32 	%r17, %nctaid.x;
	mov.u32 	%r18, %ctaid.y;
	mov.u32 	%r19, %tid.y;
	mad.lo.s32 	%r20, %r18, %r16, %r19;
	mov.u32 	%r21, %ctaid.x;
	mov.u32 	%r22, %tid.x;
	mad.lo.s32 	%r23, %r20, %r17, %r21;
	mad.lo.s32 	%r1, %r23, %r15, %r22;
	setp.lt.u64 	%p1, %rd26, 2;
	mov.b32 	%r84, 0;
	@%p1 bra 	$L__BB1_12;
	ld.param.u64 	%rd69, [compareD_param_0];
	cvta.to.global.u64 	%rd28, %rd69;
	mul.wide.u32 	%rd29, %r1, 8;
	add.s64 	%rd1, %rd28, %rd29;
	ld.global.f64 	%fd1, [%rd1];
	add.s64 	%rd2, %rd26, -1;
	add.s64 	%rd30, %rd26, -2;
	setp.lt.u64 	%p2, %rd30, 7;
	mov.b32 	%r84, 0;
	mov.b64 	%rd74, 1;
	@%p2 bra 	$L__BB1_4;
	ld.param.u64 	%rd70, [compareD_param_0];
	cvta.to.global.u64 	%rd72, %rd70;
	mul.lo.s32 	%r29, %r15, %r16;
	mul.lo.s32 	%r31, %r29, %r17;
	mov.u32 	%r32, %nctaid.y;
	mul.lo.s32 	%r33, %r31, %r32;
	mul.wide.u32 	%rd32, %r33, 8;
	mul.wide.u32 	%rd33, %r1, 8;
	add.s64 	%rd4, %rd32, %rd33;
	mul.wide.u32 	%rd34, %r33, 64;
	mul.wide.u32 	%rd35, %r33, 16;
	add.s64 	%rd5, %rd35, %rd33;
	mul.wide.u32 	%rd36, %r33, 24;
	add.s64 	%rd6, %rd36, %rd33;
	mul.wide.u32 	%rd37, %r33, 32;
	add.s64 	%rd7, %rd37, %rd33;
	mul.wide.u32 	%rd38, %r33, 40;
	add.s64 	%rd8, %rd38, %rd33;
	mul.wide.u32 	%rd39, %r33, 48;
	add.s64 	%rd9, %rd39, %rd33;
	mul.wide.u32 	%rd40, %r33, 56;
	add.s64 	%rd10, %rd40, %rd33;
	add.s64 	%rd11, %rd34, %rd33;
	mov.b32 	%r84, 0;
	mov.b64 	%rd74, 1;
$L__BB1_3:
	.pragma "nounroll";
	add.s64 	%rd41, %rd72, %rd4;
	ld.global.f64 	%fd2, [%rd41];
	sub.f64 	%fd3, %fd1, %fd2;
	abs.f64 	%fd4, %fd3;
	setp.gt.f64 	%p3, %fd4, 0d3E7AD7F29ABCAF48;
	selp.u32 	%r34, 1, 0, %p3;
	add.s32 	%r35, %r84, %r34;
	add.s64 	%rd42, %rd72, %rd5;
	ld.global.f64 	%fd5, [%rd42];
	sub.f64 	%fd6, %fd1, %fd5;
	abs.f64 	%fd7, %fd6;
	setp.gt.f64 	%p4, %fd7, 0d3E7AD7F29ABCAF48;
	selp.u32 	%r36, 1, 0, %p4;
	add.s32 	%r37, %r35, %r36;
	add.s64 	%rd43, %rd72, %rd6;
	ld.global.f64 	%fd8, [%rd43];
	sub.f64 	%fd9, %fd1, %fd8;
	abs.f64 	%fd10, %fd9;
	setp.gt.f64 	%p5, %fd10, 0d3E7AD7F29ABCAF48;
	selp.u32 	%r38, 1, 0, %p5;
	add.s32 	%r39, %r37, %r38;
	add.s64 	%rd44, %rd72, %rd7;
	ld.global.f64 	%fd11, [%rd44];
	sub.f64 	%fd12, %fd1, %fd11;
	abs.f64 	%fd13, %fd12;
	setp.gt.f64 	%p6, %fd13, 0d3E7AD7F29ABCAF48;
	selp.u32 	%r40, 1, 0, %p6;
	add.s32 	%r41, %r39, %r40;
	add.s64 	%rd45, %rd72, %rd8;
	ld.global.f64 	%fd14, [%rd45];
	sub.f64 	%fd15, %fd1, %fd14;
	abs.f64 	%fd16, %fd15;
	setp.gt.f64 	%p7, %fd16, 0d3E7AD7F29ABCAF48;
	selp.u32 	%r42, 1, 0, %p7;
	add.s32 	%r43, %r41, %r42;
	add.s64 	%rd46, %rd72, %rd9;
	ld.global.f64 	%fd17, [%rd46];
	sub.f64 	%fd18, %fd1, %fd17;
	abs.f64 	%fd19, %fd18;
	setp.gt.f64 	%p8, %fd19, 0d3E7AD7F29ABCAF48;
	selp.u32 	%r44, 1, 0, %p8;
	add.s32 	%r45, %r43, %r44;
	add.s64 	%rd47, %rd72, %rd10;
	ld.global.f64 	%fd20, [%rd47];
	sub.f64 	%fd21, %fd1, %fd20;
	abs.f64 	%fd22, %fd21;
	setp.gt.f64 	%p9, %fd22, 0d3E7AD7F29ABCAF48;
	selp.u32 	%r46, 1, 0, %p9;
	add.s32 	%r47, %r45, %r46;
	add.s64 	%rd48, %rd72, %rd11;
	ld.global.f64 	%fd23, [%rd48];
	sub.f64 	%fd24, %fd1, %fd23;
	abs.f64 	%fd25, %fd24;
	setp.gt.f64 	%p10, %fd25, 0d3E7AD7F29ABCAF48;
	selp.u32 	%r48, 1, 0, %p10;
	add.s32 	%r84, %r47, %r48;
	add.s64 	%rd74, %rd74, 8;
	and.b64  	%rd49, %rd2, -8;
	sub.s64 	%rd50, %rd74, %rd49;
	mul.wide.u32 	%rd51, %r33, 64;
	add.s64 	%rd72, %rd72, %rd51;
	setp.ne.s64 	%p11, %rd50, 1;
	@%p11 bra 	$L__BB1_3;
$L__BB1_4:
	and.b64  	%rd17, %rd2, 7;
	setp.eq.s64 	%p12, %rd17, 0;
	@%p12 bra 	$L__BB1_12;
	mov.u32 	%r57, %ntid.x;
	mov.u32 	%r58, %ntid.y;
	mul.lo.s32 	%r59, %r57, %r58;
	mov.u32 	%r60, %nctaid.x;
	mul.lo.s32 	%r61, %r59, %r60;
	mov.u32 	%r62, %nctaid.y;
	mul.lo.s32 	%r63, %r61, %r62;
	cvt.u64.u32 	%rd18, %r63;
	and.b64  	%rd19, %rd2, 3;
	setp.lt.u64 	%p13, %rd17, 4;
	@%p13 bra 	$L__BB1_7;
	mul.lo.s64 	%rd52, %rd74, %rd18;
	shl.b64 	%rd53, %rd52, 3;
	add.s64 	%rd54, %rd1, %rd53;
	ld.global.f64 	%fd26, [%rd54];
	sub.f64 	%fd27, %fd1, %fd26;
	abs.f64 	%fd28, %fd27;
	setp.gt.f64 	%p14, %fd28, 0d3E7AD7F29ABCAF48;
	selp.u32 	%r64, 1, 0, %p14;
	add.s32 	%r65, %r84, %r64;
	shl.b64 	%rd55, %rd18, 3;
	add.s64 	%rd56, %rd54, %rd55;
	ld.global.f64 	%fd29, [%rd56];
	sub.f64 	%fd30, %fd1, %fd29;
	abs.f64 	%fd31, %fd30;
	setp.gt.f64 	%p15, %fd31, 0d3E7AD7F29ABCAF48;
	selp.u32 	%r66, 1, 0, %p15;
	add.s32 	%r67, %r65, %r66;
	add.s64 	%rd57, %rd56, %rd55;
	ld.global.f64 	%fd32, [%rd57];
	sub.f64 	%fd33, %fd1, %fd32;
	abs.f64 	%fd34, %fd33;
	setp.gt.f64 	%p16, %fd34, 0d3E7AD7F29ABCAF48;
	selp.u32 	%r68, 1, 0, %p16;
	add.s32 	%r69, %r67, %r68;
	add.s64 	%rd58, %rd57, %rd55;
	ld.global.f64 	%fd35, [%rd58];
	sub.f64 	%fd36, %fd1, %fd35;
	abs.f64 	%fd37, %fd36;
	setp.gt.f64 	%p17, %fd37, 0d3E7AD7F29ABCAF48;
	selp.u32 	%r70, 1, 0, %p17;
	add.s32 	%r84, %r69, %r70;
	add.s64 	%rd74, %rd74, 4;
$L__BB1_7:
	setp.eq.s64 	%p18, %rd19, 0;
	@%p18 bra 	$L__BB1_12;
	setp.eq.s64 	%p19, %rd19, 1;
	@%p19 bra 	$L__BB1_10;
	mul.lo.s64 	%rd59, %rd74, %rd18;
	shl.b64 	%rd60, %rd59, 3;
	add.s64 	%rd61, %rd1, %rd60;
	ld.global.f64 	%fd38, [%rd61];
	sub.f64 	%fd39, %fd1, %fd38;
	abs.f64 	%fd40, %fd39;
	setp.gt.f64 	%p20, %fd40, 0d3E7AD7F29ABCAF48;
	selp.u32 	%r72, 1, 0, %p20;
	add.s32 	%r73, %r84, %r72;
	shl.b64 	%rd62, %rd18, 3;
	add.s64 	%rd63, %rd61, %rd62;
	ld.global.f64 	%fd41, [%rd63];
	sub.f64 	%fd42, %fd1, %fd41;
	abs.f64 	%fd43, %fd42;
	setp.gt.f64 	%p21, %fd43, 0d3E7AD7F29ABCAF48;
	selp.u32 	%r74, 1, 0, %p21;
	add.s32 	%r84, %r73, %r74;
	add.s64 	%rd74, %rd74, 2;
$L__BB1_10:
	and.b64  	%rd64, %rd2, 1;
	setp.eq.b64 	%p22, %rd64, 1;
	not.pred 	%p23, %p22;
	@%p23 bra 	$L__BB1_12;
	mul.lo.s64 	%rd65, %rd74, %rd18;
	shl.b64 	%rd66, %rd65, 3;
	add.s64 	%rd67, %rd1, %rd66;
	ld.global.f64 	%fd44, [%rd67];
	sub.f64 	%fd45, %fd1, %fd44;
	abs.f64 	%fd46, %fd45;
	setp.gt.f64 	%p24, %fd46, 0d3E7AD7F29ABCAF48;
	selp.u32 	%r75, 1, 0, %p24;
	add.s32 	%r84, %r84, %r75;
$L__BB1_12:
	ld.param.u64 	%rd71, [compareD_param_1];
	cvta.to.global.u64 	%rd68, %rd71;
	atom.global.add.u32 	%r76, [%rd68], %r84;
	ret;

}
	// .globl	compareBf16
.visible .entry compareBf16(
	.param .u64 .ptr .align 1 compareBf16_param_0,
	.param .u64 .ptr .align 1 compareBf16_param_1,
	.param .u64 compareBf16_param_2
)
{
	.reg .pred 	%p<39>;
	.reg .b16 	%rs<31>;
	.reg .b32 	%r<40>;
	.reg .b32 	%f<32>;
	.reg .b64 	%rd<47>;

	ld.param.u64 	%rd26, [compareBf16_param_0];
	ld.param.u64 	%rd27, [compareBf16_param_1];
	ld.param.u64 	%rd25, [compareBf16_param_2];
	cvta.to.global.u64 	%rd1, %rd27;
	cvta.to.global.u64 	%rd2, %rd26;
	setp.eq.s64 	%p1, %rd25, 0;
	@%p1 bra 	$L__BB2_71;
	ld.global.u16 	%rs1, [%rd2];
	mov.u32 	%r1, %tid.y;
	mov.u32 	%r2, %ntid.y;
	mov.u32 	%r3, %ctaid.y;
	mad.lo.s32 	%r4, %r3, %r2, %r1;
	shl.b32 	%r5, %r4, 13;
	mov.u32 	%r6, %tid.x;
	mov.u32 	%r7, %ntid.x;
	mov.u32 	%r8, %ctaid.x;
	mad.lo.s32 	%r9, %r8, %r7, %r6;
	add.s32 	%r10, %r5, %r9;
	cvt.u64.u32 	%rd3, %r10;
	// begin inline asm
	{ cvt.f32.bf16 %f2, %rs1;}

	// end inline asm
	and.b64  	%rd4, %rd25, 15;
	setp.lt.u64 	%p2, %rd25, 16;
	mov.b64 	%rd43, 0;
	@%p2 bra 	$L__BB2_36;
	and.b64  	%rd43, %rd25, -16;
	shl.b64 	%rd29, %rd3, 1;
	add.s64 	%rd30, %rd29, %rd2;
	add.s64 	%rd40, %rd30, 1073741824;
	mov.u64 	%rd41, %rd43;
$L__BB2_3:
	.pragma "nounroll";
	ld.global.u16 	%rs2, [%rd40+-1073741824];
	// begin inline asm
	{ cvt.f32.bf16 %f3, %rs2;}

	// end inline asm
	setp.eq.f32 	%p3, %f3, %f2;
	@%p3 bra 	$L__BB2_5;
	atom.global.add.u32 	%r11, [%rd1], 1;
$L__BB2_5:
	ld.global.u16 	%rs3, [%rd40+-939524096];
	// begin inline asm
	{ cvt.f32.bf16 %f4, %rs3;}

	// end inline asm
	setp.eq.f32 	%p4, %f4, %f2;
	@%p4 bra 	$L__BB2_7;
	atom.global.add.u32 	%r12, [%rd1], 1;
$L__BB2_7:
	ld.global.u16 	%rs4, [%rd40+-805306368];
	// begin inline asm
	{ cvt.f32.bf16 %f5, %rs4;}

	// end inline asm
	setp.eq.f32 	%p5, %f5, %f2;
	@%p5 bra 	$L__BB2_9;
	atom.global.add.u32 	%r13, [%rd1], 1;
$L__BB2_9:
	ld.global.u16 	%rs5, [%rd40+-671088640];
	// begin inline asm
	{ cvt.f32.bf16 %f6, %rs5;}

	// end inline asm
	setp.eq.f32 	%p6, %f6, %f2;
	@%p6 bra 	$L__BB2_11;
	atom.global.add.u32 	%r14, [%rd1], 1;
$L__BB2_11:
	ld.global.u16 	%rs6, [%rd40+-536870912];
	// begin inline asm
	{ cvt.f32.bf16 %f7, %rs6;}

	// end inline asm
	setp.eq.f32 	%p7, %f7, %f2;
	@%p7 bra 	$L__BB2_13;
	atom.global.add.u32 	%r15, [%rd1], 1;
$L__BB2_13:
	ld.global.u16 	%rs7, [%rd40+-402653184];
	// begin inline asm
	{ cvt.f32.bf16 %f8, %rs7;}

	// end inline asm
	setp.eq.f32 	%p8, %f8, %f2;
	@%p8 bra 	$L__BB2_15;
	atom.global.add.u32 	%r16, [%rd1], 1;
$L__BB2_15:
	ld.global.u16 	%rs8, [%rd40+-268435456];
	// begin inline asm
	{ cvt.f32.bf16 %f9, %rs8;}

	// end inline asm
	setp.eq.f32 	%p9, %f9, %f2;
	@%p9 bra 	$L__BB2_17;
	atom.global.add.u32 	%r17, [%rd1], 1;
$L__BB2_17:
	ld.global.u16 	%rs9, [%rd40+-134217728];
	// begin inline asm
	{ cvt.f32.bf16 %f10, %rs9;}

	// end inline asm
	setp.eq.f32 	%p10, %f10, %f2;
	@%p10 bra 	$L__BB2_19;
	atom.global.add.u32 	%r18, [%rd1], 1;
$L__BB2_19:
	ld.global.u16 	%rs10, [%rd40];
	// begin inline asm
	{ cvt.f32.bf16 %f11, %rs10;}

	// end inline asm
	setp.eq.f32 	%p11, %f11, %f2;
	@%p11 bra 	$L__BB2_21;
	atom.global.add.u32 	%r19, [%rd1], 1;
$L__BB2_21:
	ld.global.u16 	%rs11, [%rd40+134217728];
	// begin inline asm
	{ cvt.f32.bf16 %f12, %rs11;}

	// end inline asm
	setp.eq.f32 	%p12, %f12, %f2;
	@%p12 bra 	$L__BB2_23;
	atom.global.add.u32 	%r20, [%rd1], 1;
$L__BB2_23:
	ld.global.u16 	%rs12, [%rd40+268435456];
	// begin inline asm
	{ cvt.f32.bf16 %f13, %rs12;}

	// end inline asm
	setp.eq.f32 	%p13, %f13, %f2;
	@%p13 bra 	$L__BB2_25;
	atom.global.add.u32 	%r21, [%rd1], 1;
$L__BB2_25:
	ld.global.u16 	%rs13, [%rd40+402653184];
	// begin inline asm
	{ cvt.f32.bf16 %f14, %rs13;}

	// end inline asm
	setp.eq.f32 	%p14, %f14, %f2;
	@%p14 bra 	$L__BB2_27;
	atom.global.add.u32 	%r22, [%rd1], 1;
$L__BB2_27:
	ld.global.u16 	%rs14, [%rd40+536870912];
	// begin inline asm
	{ cvt.f32.bf16 %f15, %rs14;}

	// end inline asm
	setp.eq.f32 	%p15, %f15, %f2;
	@%p15 bra 	$L__BB2_29;
	atom.global.add.u32 	%r23, [%rd1], 1;
$L__BB2_29:
	ld.global.u16 	%rs15, [%rd40+671088640];
	// begin inline asm
	{ cvt.f32.bf16 %f16, %rs15;}

	// end inline asm
	setp.eq.f32 	%p16, %f16, %f2;
	@%p16 bra 	$L__BB2_31;
	atom.global.add.u32 	%r24, [%rd1], 1;
$L__BB2_31:
	ld.global.u16 	%rs16, [%rd40+805306368];
	// begin inline asm
	{ cvt.f32.bf16 %f17, %rs16;}

	// end inline asm
	setp.eq.f32 	%p17, %f17, %f2;
	@%p17 bra 	$L__BB2_33;
	atom.global.add.u32 	%r25, [%rd1], 1;
$L__BB2_33:
	ld.global.u16 	%rs17, [%rd40+939524096];
	// begin inline asm
	{ cvt.f32.bf16 %f18, %rs17;}

	// end inline asm
	setp.eq.f32 	%p18, %f18, %f2;
	@%p18 bra 	$L__BB2_35;
	atom.global.add.u32 	%r26, [%rd1], 1;
$L__BB2_35:
	add.s64 	%rd41, %rd41, -16;
	add.s64 	%rd40, %rd40, 2147483648;
	setp.ne.s64 	%p19, %rd41, 0;
	@%p19 bra 	$L__BB2_3;
$L__BB2_36:
	setp.eq.s64 	%p20, %rd4, 0;
	@%p20 bra 	$L__BB2_71;
	and.b64  	%rd12, %rd25, 7;
	setp.lt.u64 	%p21, %rd4, 8;
	@%p21 bra 	$L__BB2_55;
	shl.b64 	%rd31, %rd43, 26;
	add.s64 	%rd32, %rd31, %rd3;
	shl.b64 	%rd33, %rd32, 1;
	add.s64 	%rd13, %rd2, %rd33;
	ld.global.u16 	%rs18, [%rd13];
	// begin inline asm
	{ cvt.f32.bf16 %f19, %rs18;}

	// end inline asm
	setp.eq.f32 	%p22, %f19, %f2;
	@%p22 bra 	$L__BB2_40;
	atom.global.add.u32 	%r27, [%rd1], 1;
$L__BB2_40:
	ld.global.u16 	%rs19, [%rd13+134217728];
	// begin inline asm
	{ cvt.f32.bf16 %f20, %rs19;}

	// end inline asm
	setp.eq.f32 	%p23, %f20, %f2;
	@%p23 bra 	$L__BB2_42;
	atom.global.add.u32 	%r28, [%rd1], 1;
$L__BB2_42:
	ld.global.u16 	%rs20, [%rd13+268435456];
	// begin inline asm
	{ cvt.f32.bf16 %f21, %rs20;}

	// end inline asm
	setp.eq.f32 	%p24, %f21, %f2;
	@%p24 bra 	$L__BB2_44;
	atom.global.add.u32 	%r29, [%rd1], 1;
$L__BB2_44:
	ld.global.u16 	%rs21, [%rd13+402653184];
	// begin inline asm
	{ cvt.f32.bf16 %f22, %rs21;}

	// end inline asm
	setp.eq.f32 	%p25, %f22, %f2;
	@%p25 bra 	$L__BB2_46;
	atom.global.add.u32 	%r30, [%rd1], 1;
$L__BB2_46:
	ld.global.u16 	%rs22, [%rd13+536870912];
	// begin inline asm
	{ cvt.f32.bf16 %f23, %rs22;}

	// end inline asm
	setp.eq.f32 	%p26, %f23, %f2;
	@%p26 bra 	$L__BB2_48;
	atom.global.add.u32 	%r31, [%rd1], 1;
$L__BB2_48:
	ld.global.u16 	%rs23, [%rd13+671088640];
	// begin inline asm
	{ cvt.f32.bf16 %f24, %rs23;}

	// end inline asm
	setp.eq.f32 	%p27, %f24, %f2;
	@%p27 bra 	$L__BB2_50;
	atom.global.add.u32 	%r32, [%rd1], 1;
$L__BB2_50:
	ld.global.u16 	%rs24, [%rd13+805306368];
	// begin inline asm
	{ cvt.f32.bf16 %f25, %rs24;}

	// end inline asm
	setp.eq.f32 	%p28, %f25, %f2;
	@%p28 bra 	$L__BB2_52;
	atom.global.add.u32 	%r33, [%rd1], 1;
$L__BB2_52:
	ld.global.u16 	%rs25, [%rd13+939524096];
	// begin inline asm
	{ cvt.f32.bf16 %f26, %rs25;}

	// end inline asm
	setp.eq.f32 	%p29, %f26, %f2;
	@%p29 bra 	$L__BB2_54;
	atom.global.add.u32 	%r34, [%rd1], 1;
$L__BB2_54:
	add.s64 	%rd43, %rd43, 8;
$L__BB2_55:
	setp.eq.s64 	%p30, %rd12, 0;
	@%p30 bra 	$L__BB2_71;
	and.b64  	%rd45, %rd25, 3;
	setp.lt.u64 	%p31, %rd12, 4;
	@%p31 bra 	$L__BB2_66;
	shl.b64 	%rd34, %rd43, 26;
	add.s64 	%rd35, %rd34, %rd3;
	shl.b64 	%rd36, %rd35, 1;
	add.s64 	%rd17, %rd2, %rd36;
	ld.global.u16 	%rs26, [%rd17];
	// begin inline asm
	{ cvt.f32.bf16 %f27, %rs26;}

	// end inline asm
	setp.eq.f32 	%p32, %f27, %f2;
	@%p32 bra 	$L__BB2_59;
	atom.global.add.u32 	%r35, [%rd1], 1;
$L__BB2_59:
	ld.global.u16 	%rs27, [%rd17+134217728];
	// begin inline asm
	{ cvt.f32.bf16 %f28, %rs27;}

	// end inline asm
	setp.eq.f32 	%p33, %f28, %f2;
	@%p33 bra 	$L__BB2_61;
	atom.global.add.u32 	%r36, [%rd1], 1;
$L__BB2_61:
	ld.global.u16 	%rs28, [%rd17+268435456];
	// begin inline asm
	{ cvt.f32.bf16 %f29, %rs28;}

	// end inline asm
	setp.eq.f32 	%p34, %f29, %f2;
	@%p34 bra 	$L__BB2_63;
	atom.global.add.u32 	%r37, [%rd1], 1;
$L__BB2_63:
	ld.global.u16 	%rs29, [%rd17+402653184];
	// begin inline asm
	{ cvt.f32.bf16 %f30, %rs29;}

	// end inline asm
	setp.eq.f32 	%p35, %f30, %f2;
	@%p35 bra 	$L__BB2_65;
	atom.global.add.u32 	%r38, [%rd1], 1;
$L__BB2_65:
	add.s64 	%rd43, %rd43, 4;
$L__BB2_66:
	setp.eq.s64 	%p36, %rd45, 0;
	@%p36 bra 	$L__BB2_71;
	shl.b64 	%rd37, %rd43, 27;
	shl.b64 	%rd38, %rd3, 1;
	add.s64 	%rd39, %rd37, %rd38;
	add.s64 	%rd46, %rd2, %rd39;
$L__BB2_68:
	.pragma "nounroll";
	ld.global.u16 	%rs30, [%rd46];
	// begin inline asm
	{ cvt.f32.bf16 %f31, %rs30;}

	// end inline asm
	setp.eq.f32 	%p37, %f31, %f2;
	@%p37 bra 	$L__BB2_70;
	atom.global.add.u32 	%r39, [%rd1], 1;
$L__BB2_70:
	add.s64 	%rd46, %rd46, 134217728;
	add.s64 	%rd45, %rd45, -1;
	setp.ne.s64 	%p38, %rd45, 0;
	@%p38 bra 	$L__BB2_68;
$L__BB2_71:
	ret;

}


// ===== COMPILED SASS (sm_100) =====

	.target	sm_100

	.elftype	@"ET_EXEC"


//--------------------- .note.nv.tkinfo           --------------------------
	.section	.note.nv.tkinfo,"",@"SHT_NOTE"
	.sectionflags	@"SHF_NOTE_NV_TKINFO"
	.tkinfo
        /*0018*/ 	.word	0x00000002
        /*0030*/ 	.string	""
        /*0030*/ 	.string	"ptxas"
        /*0030*/ 	.string	"Cuda compilation tools, release 13.0, V13.0.88"
        /*0030*/ 	.string	"Build cuda_13.0.r13.0/compiler.36424714_0"
        /*0030*/ 	.string	"-arch sm_100 -m 64 "



//--------------------- .note.nv.cuinfo           --------------------------
	.section	.note.nv.cuinfo,"",@"SHT_NOTE"
	.sectionflags	@"SHF_NOTE_NV_CUINFO"
        /*0018*/ 	.short	0x0002
        /*001a*/ 	.short	0x0064
        /*001c*/ 	.short	0x0082
	.zero		2


//--------------------- .nv.info                  --------------------------
	.section	.nv.info,"",@"SHT_CUDA_INFO"
	.align	4


	//----- nvinfo : EIATTR_REGCOUNT
	.align		4
        /*0000*/ 	.byte	0x04, 0x2f
        /*0002*/ 	.short	(.L_1 - .L_0)
	.align		4
.L_0:
        /*0004*/ 	.word	index@(compare)
        /*0008*/ 	.word	0x00000028


	//----- nvinfo : EIATTR_FRAME_SIZE
	.align		4
.L_1:
        /*000c*/ 	.byte	0x04, 0x11
        /*000e*/ 	.short	(.L_3 - .L_2)
	.align		4
.L_2:
        /*0010*/ 	.word	index@(compare)
        /*0014*/ 	.word	0x00000000


	//----- nvinfo : EIATTR_REGCOUNT
	.align		4
.L_3:
        /*0018*/ 	.byte	0x04, 0x2f
        /*001a*/ 	.short	(.L_5 - .L_4)
	.align		4
.L_4:
        /*001c*/ 	.word	index@(compareD)
        /*0020*/ 	.word	0x00000020


	//----- nvinfo : EIATTR_FRAME_SIZE
	.align		4
.L_5:
        /*0024*/ 	.byte	0x04, 0x11
        /*0026*/ 	.short	(.L_7 - .L_6)
	.align		4
.L_6:
        /*0028*/ 	.word	index@(compareD)
        /*002c*/ 	.word	0x00000000


	//----- nvinfo : EIATTR_REGCOUNT
	.align		4
.L_7:
        /*0030*/ 	.byte	0x04, 0x2f
        /*0032*/ 	.short	(.L_9 - .L_8)
	.align		4
.L_8:
        /*0034*/ 	.word	index@(compareBf16)
        /*0038*/ 	.word	0x00000011


	//----- nvinfo : EIATTR_FRAME_SIZE
	.align		4
.L_9:
        /*003c*/ 	.byte	0x04, 0x11
        /*003e*/ 	.short	(.L_11 - .L_10)
	.align		4
.L_10:
        /*0040*/ 	.word	index@(compareBf16)
        /*0044*/ 	.word	0x00000000


	//----- nvinfo : EIATTR_MIN_STACK_SIZE
	.align		4
.L_11:
        /*0048*/ 	.byte	0x04, 0x12
        /*004a*/ 	.short	(.L_13 - .L_12)
	.align		4
.L_12:
        /*004c*/ 	.word	index@(compareBf16)
        /*0050*/ 	.word	0x00000000


	//----- nvinfo : EIATTR_MIN_STACK_SIZE
	.align		4
.L_13:
        /*0054*/ 	.byte	0x04, 0x12
        /*0056*/ 	.short	(.L_15 - .L_14)
	.align		4
.L_14:
        /*0058*/ 	.word	index@(compareD)
        /*005c*/ 	.word	0x00000000


	//----- nvinfo : EIATTR_MIN_STACK_SIZE
	.align		4
.L_15:
        /*0060*/ 	.byte	0x04, 0x12
        /*0062*/ 	.short	(.L_17 - .L_16)
	.align		4
.L_16:
        /*0064*/ 	.word	index@(compare)
        /*0068*/ 	.word	0x00000000
.L_17:


//--------------------- .nv.compat                --------------------------
	.section	.nv.compat,"",@"SHT_CUDA_COMPAT_INFO"
	.align	4
        /*0000*/ 	.byte	0x02, 0x09, 0x00, 0x00, 0x02, 0x02, 0x01, 0x00, 0x02, 0x05, 0x05, 0x00, 0x03, 0x07, 0x01, 0x01
        /*0010*/ 	.byte	0x02, 0x03, 0x00, 0x00, 0x02, 0x06, 0x01, 0x00, 0x04, 0x0b, 0x08, 0x00, 0x01, 0x00, 0x00, 0x00
        /*0020*/ 	.byte	0x00, 0x00, 0x00, 0x00


//--------------------- .nv.info.compareBf16      --------------------------
	.section	.nv.info.compareBf16,"",@"SHT_CUDA_INFO"
	.sectionflags	@""
	.align	4


	//----- nvinfo : EIATTR_CUDA_API_VERSION
	.align		4
        /*0000*/ 	.byte	0x04, 0x37
        /*0002*/ 	.short	(.L_19 - .L_18)
.L_18:
        /*0004*/ 	.word	0x00000082


	//----- nvinfo : EIATTR_KPARAM_INFO
	.align		4
.L_19:
        /*0008*/ 	.byte	0x04, 0x17
        /*000a*/ 	.short	(.L_21 - .L_20)
.L_20:
        /*000c*/ 	.word	0x00000000
        /*0010*/ 	.short	0x0002
        /*0012*/ 	.short	0x0010
        /*0014*/ 	.byte	0x00, 0xf0, 0x21, 0x00


	//----- nvinfo : EIATTR_KPARAM_INFO
	.align		4
.L_21:
        /*0018*/ 	.byte	0x04, 0x17
        /*001a*/ 	.short	(.L_23 - .L_22)
.L_22:
        /*001c*/ 	.word	0x00000000
        /*0020*/ 	.short	0x0001
        /*0022*/ 	.short	0x0008
        /*0024*/ 	.byte	0x00, 0xf5, 0x21, 0x00


	//----- nvinfo : EIATTR_KPARAM_INFO
	.align		4
.L_23:
        /*0028*/ 	.byte	0x04, 0x17
        /*002a*/ 	.short	(.L_25 - .L_24)
.L_24:
        /*002c*/ 	.word	0x00000000
        /*0030*/ 	.short	0x0000
        /*0032*/ 	.short	0x0000
        /*0034*/ 	.byte	0x00, 0xf5, 0x21, 0x00


	//----- nvinfo : EIATTR_SPARSE_MMA_MASK
	.align		4
.L_25:
        /*0038*/ 	.byte	0x03, 0x50
        /*003a*/ 	.short	0x0000


	//----- nvinfo : EIATTR_MAXREG_COUNT
	.align		4
        /*003c*/ 	.byte	0x03, 0x1b
        /*003e*/ 	.short	0x00ff


	//----- nvinfo : EIATTR_MERCURY_ISA_VERSION
	.align		4
        /*0040*/ 	.byte	0x03, 0x5f
        /*0042*/ 	.short	0x0101


	//----- nvinfo : EIATTR_INT_WARP_WIDE_INSTR_OFFSETS
	.align		4
        /*0044*/ 	.byte	0x04, 0x31
        /*0046*/ 	.short	(.L_27 - .L_26)


	//   ....[0]....
.L_26:
        /*0048*/ 	.word	0x000002c0


	//   ....[1]....
        /*004c*/ 	.word	0x000003b0


	//   ....[2]....
        /*0050*/ 	.word	0x000004a0


	//   ....[3]....
        /*0054*/ 	.word	0x00000590


	//   ....[4]....
        /*0058*/ 	.word	0x00000680


	//   ....[5]....
        /*005c*/ 	.word	0x00000770


	//   ....[6]....
        /*0060*/ 	.word	0x00000860


	//   ....[7]....
        /*0064*/ 	.word	0x00000930


	//   ....[8]....
        /*0068*/ 	.word	0x00000a20


	//   ....[9]....
        /*006c*/ 	.word	0x00000b10


	//   ....[10]....
        /*0070*/ 	.word	0x00000c00


	//   ....[11]....
        /*0074*/ 	.word	0x00000cf0


	//   ....[12]....
        /*0078*/ 	.word	0x00000de0


	//   ....[13]....
        /*007c*/ 	.word	0x00000ed0


	//   ....[14]....
        /*0080*/ 	.word	0x00000fc0


	//   ....[15]....
        /*0084*/ 	.word	0x000010d0


	//   ....[16]....
        /*0088*/ 	.word	0x000012c0


	//   ....[17]....
        /*008c*/ 	.word	0x000013b0


	//   ....[18]....
        /*0090*/ 	.word	0x000014a0


	//   ....[19]....
        /*0094*/ 	.word	0x00001590


	//   ....[20]....
        /*0098*/ 	.word	0x00001680


	//   ....[21]....
        /*009c*/ 	.word	0x00001770


	//   ....[22]....
        /*00a0*/ 	.word	0x00001860


	//   ....[23]....
        /*00a4*/ 	.word	0x00001940


	//   ....[24]....
        /*00a8*/ 	.word	0x00001b10


	//   ....[25]....
        /*00ac*/ 	.word	0x00001c00


	//   ....[26]....
        /*00b0*/ 	.word	0x00001cf0


	//   ....[27]....
        /*00b4*/ 	.word	0x00001dd0


	//   ....[28]....
        /*00b8*/ 	.word	0x00001fc0


	//----- nvinfo : EIATTR_VRC_CTA_INIT_COUNT
	.align		4
.L_27:
        /*00bc*/ 	.byte	0x02, 0x4a
	.zero		1
	.zero		1


	//----- nvinfo : EIATTR_EXIT_INSTR_OFFSETS
	.align		4
        /*00c0*/ 	.byte	0x04, 0x1c
        /*00c2*/ 	.short	(.L_29 - .L_28)


	//   ....[0]....
.L_28:
        /*00c4*/ 	.word	0x00000040


	//   ....[1]....
        /*00c8*/ 	.word	0x00001180


	//   ....[2]....
        /*00cc*/ 	.word	0x000019d0


	//   ....[3]....
        /*00d0*/ 	.word	0x00001e60


	//   ....[4]....
        /*00d4*/ 	.word	0x00002040


	//----- nvinfo : EIATTR_CRS_STACK_SIZE
	.align		4
.L_29:
        /*00d8*/ 	.byte	0x04, 0x1e
        /*00da*/ 	.short	(.L_31 - .L_30)
.L_30:
        /*00dc*/ 	.word	0x00000000


	//----- nvinfo : EIATTR_CBANK_PARAM_SIZE
	.align		4
.L_31:
        /*00e0*/ 	.byte	0x03, 0x19
        /*00e2*/ 	.short	0x0018


	//----- nvinfo : EIATTR_PARAM_CBANK
	.align		4
        /*00e4*/ 	.byte	0x04, 0x0a
        /*00e6*/ 	.short	(.L_33 - .L_32)
	.align		4
.L_32:
        /*00e8*/ 	.word	index@(.nv.constant0.compareBf16)
        /*00ec*/ 	.short	0x0380
        /*00ee*/ 	.short	0x0018


	//----- nvinfo : EIATTR_SW_WAR
	.align		4
.L_33:
        /*00f0*/ 	.byte	0x04, 0x36
        /*00f2*/ 	.short	(.L_35 - .L_34)
.L_34:
        /*00f4*/ 	.word	0x00000008
.L_35:


//--------------------- .nv.info.compareD         --------------------------
	.section	.nv.info.compareD,"",@"SHT_CUDA_INFO"
	.sectionflags	@""
	.align	4


	//----- nvinfo : EIATTR_CUDA_API_VERSION
	.align		4
        /*0000*/ 	.byte	0x04, 0x37
        /*0002*/ 	.short	(.L_37 - .L_36)
.L_36:
        /*0004*/ 	.word	0x00000082


	//----- nvinfo : EIATTR_KPARAM_INFO
	.align		4
.L_37:
        /*0008*/ 	.byte	0x04, 0x17
        /*000a*/ 	.short	(.L_39 - .L_38)
.L_38:
        /*000c*/ 	.word	0x00000000
        /*0010*/ 	.short	0x0002
        /*0012*/ 	.short	0x0010
        /*0014*/ 	.byte	0x00, 0xf0, 0x21, 0x00


	//----- nvinfo : EIATTR_KPARAM_INFO
	.align		4
.L_39:
        /*0018*/ 	.byte	0x04, 0x17
        /*001a*/ 	.short	(.L_41 - .L_40)
.L_40:
        /*001c*/ 	.word	0x00000000
        /*0020*/ 	.short	0x0001
        /*0022*/ 	.short	0x0008
        /*0024*/ 	.byte	0x00, 0xf5, 0x21, 0x00


	//----- nvinfo : EIATTR_KPARAM_INFO
	.align		4
.L_41:
        /*0028*/ 	.byte	0x04, 0x17
        /*002a*/ 	.short	(.L_43 - .L_42)
.L_42:
        /*002c*/ 	.word	0x00000000
        /*0030*/ 	.short	0x0000
        /*0032*/ 	.short	0x0000
        /*0034*/ 	.byte	0x00, 0xf5, 0x21, 0x00


	//----- nvinfo : EIATTR_SPARSE_MMA_MASK
	.align		4
.L_43:
        /*0038*/ 	.byte	0x03, 0x50
        /*003a*/ 	.short	0x0000


	//----- nvinfo : EIATTR_MAXREG_COUNT
	.align		4
        /*003c*/ 	.byte	0x03, 0x1b
        /*003e*/ 	.short	0x00ff


	//----- nvinfo : EIATTR_MERCURY_ISA_VERSION
	.align		4
        /*0040*/ 	.byte	0x03, 0x5f
        /*0042*/ 	.short	0x0101


	//----- nvinfo : EIATTR_INT_WARP_WIDE_INSTR_OFFSETS
	.align		4
        /*0044*/ 	.byte	0x04, 0x31
        /*0046*/ 	.short	(.L_45 - .L_44)


	//   ....[0]....
.L_44:
        /*0048*/ 	.word	0x00000d30


	//   ....[1]....
        /*004c*/ 	.word	0x00000d50


	//----- nvinfo : EIATTR_VRC_CTA_INIT_COUNT
	.align		4
.L_45:
        /*0050*/ 	.byte	0x02, 0x4a
	.zero		1
	.zero		1


	//----- nvinfo : EIATTR_EXIT_INSTR_OFFSETS
	.align		4
        /*0054*/ 	.byte	0x04, 0x1c
        /*0056*/ 	.short	(.L_47 - .L_46)


	//   ....[0]....
.L_46:
        /*0058*/ 	.word	0x00000da0


	//----- nvinfo : EIATTR_CBANK_PARAM_SIZE
	.align		4
.L_47:
        /*005c*/ 	.byte	0x03, 0x19
        /*005e*/ 	.short	0x0018


	//----- nvinfo : EIATTR_PARAM_CBANK
	.align		4
        /*0060*/ 	.byte	0x04, 0x0a
        /*0062*/ 	.short	(.L_49 - .L_48)
	.align		4
.L_48:
        /*0064*/ 	.word	index@(.nv.constant0.compareD)
        /*0068*/ 	.short	0x0380
        /*006a*/ 	.short	0x0018


	//----- nvinfo : EIATTR_SW_WAR
	.align		4
.L_49:
        /*006c*/ 	.byte	0x04, 0x36
        /*006e*/ 	.short	(.L_51 - .L_50)
.L_50:
        /*0070*/ 	.word	0x00000008
.L_51:


//--------------------- .nv.info.compare          --------------------------
	.section	.nv.info.compare,"",@"SHT_CUDA_INFO"
	.sectionflags	@""
	.align	4


	//----- nvinfo : EIATTR_CUDA_API_VERSION
	.align		4
        /*0000*/ 	.byte	0x04, 0x37
        /*0002*/ 	.short	(.L_53 - .L_52)
.L_52:
        /*0004*/ 	.word	0x00000082


	//----- nvinfo : EIATTR_KPARAM_INFO
	.align		4
.L_53:
        /*0008*/ 	.byte	0x04, 0x17
        /*000a*/ 	.short	(.L_55 - .L_54)
.L_54:
        /*000c*/ 	.word	0x00000000
        /*0010*/ 	.short	0x0002
        /*0012*/ 	.short	0x0010
        /*0014*/ 	.byte	0x00, 0xf0, 0x21, 0x00


	//----- nvinfo : EIATTR_KPARAM_INFO
	.align		4
.L_55:
        /*0018*/ 	.byte	0x04, 0x17
        /*001a*/ 	.short	(.L_57 - .L_56)
.L_56:
        /*001c*/ 	.word	0x00000000
        /*0020*/ 	.short	0x0001
        /*0022*/ 	.short	0x0008
        /*0024*/ 	.byte	0x00, 0xf5, 0x21, 0x00


	//----- nvinfo : EIATTR_KPARAM_INFO
	.align		4
.L_57:
        /*0028*/ 	.byte	0x04, 0x17
        /*002a*/ 	.short	(.L_59 - .L_58)
.L_58:
        /*002c*/ 	.word	0x00000000
        /*0030*/ 	.short	0x0000
        /*0032*/ 	.short	0x0000
        /*0034*/ 	.byte	0x00, 0xf5, 0x21, 0x00


	//----- nvinfo : EIATTR_SPARSE_MMA_MASK
	.align		4
.L_59:
        /*0038*/ 	.byte	0x03, 0x50
        /*003a*/ 	.short	0x0000


	//----- nvinfo : EIATTR_MAXREG_COUNT
	.align		4
        /*003c*/ 	.byte	0x03, 0x1b
        /*003e*/ 	.short	0x00ff


	//----- nvinfo : EIATTR_MERCURY_ISA_VERSION
	.align		4
        /*0040*/ 	.byte	0x03, 0x5f
        /*0042*/ 	.short	0x0101


	//----- nvinfo : EIATTR_INT_WARP_WIDE_INSTR_OFFSETS
	.align		4
        /*0044*/ 	.byte	0x04, 0x31
        /*0046*/ 	.short	(.L_61 - .L_60)


	//   ....[0]....
.L_60:
        /*0048*/ 	.word	0x00000d00


	//   ....[1]....
        /*004c*/ 	.word	0x00000d20


	//----- nvinfo : EIATTR_VRC_CTA_INIT_COUNT
	.align		4
.L_61:
        /*0050*/ 	.byte	0x02, 0x4a
	.zero		1
	.zero		1


	//----- nvinfo : EIATTR_EXIT_INSTR_OFFSETS
	.align		4
        /*0054*/ 	.byte	0x04, 0x1c
        /*0056*/ 	.short	(.L_63 - .L_62)


	//   ....[0]....
.L_62:
        /*0058*/ 	.word	0x00000d70


	//----- nvinfo : EIATTR_CBANK_PARAM_SIZE
	.align		4
.L_63:
        /*005c*/ 	.byte	0x03, 0x19
        /*005e*/ 	.short	0x0018


	//----- nvinfo : EIATTR_PARAM_CBANK
	.align		4
        /*0060*/ 	.byte	0x04, 0x0a
        /*0062*/ 	.short	(.L_65 - .L_64)
	.align		4
.L_64:
        /*0064*/ 	.word	index@(.nv.constant0.compare)
        /*0068*/ 	.short	0x0380
        /*006a*/ 	.short	0x0018


	//----- nvinfo : EIATTR_SW_WAR
	.align		4
.L_65:
        /*006c*/ 	.byte	0x04, 0x36
        /*006e*/ 	.short	(.L_67 - .L_66)
.L_66:
        /*0070*/ 	.word	0x00000008
.L_67:


//--------------------- .nv.callgraph             --------------------------
	.section	.nv.callgraph,"",@"SHT_CUDA_CALLGRAPH"
	.align	4
	.sectionentsize	8
	.align		4
        /*0000*/ 	.word	0x00000000
	.align		4
        /*0004*/ 	.word	0xffffffff
	.align		4
        /*0008*/ 	.word	0x00000000
	.align		4
        /*000c*/ 	.word	0xfffffffe
	.align		4
        /*0010*/ 	.word	0x00000000
	.align		4
        /*0014*/ 	.word	0xfffffffd
	.align		4
        /*0018*/ 	.word	0x00000000
	.align		4
        /*001c*/ 	.word	0xfffffffc


//--------------------- .text.compareBf16         --------------------------
	.section	.text.compareBf16,"ax",@progbits
	.align	128
        .global         compareBf16
        .type           compareBf16,@function
        .size           compareBf16,(.L_x_76 - compareBf16)
        .other          compareBf16,@"STO_CUDA_ENTRY STV_DEFAULT"
compareBf16:
.text.compareBf16:
[----:B------:R-:W-:Y:S01]  /*0000*/  LDC R1, c[0x0][0x37c] ;  /* 0x0000df00ff017b82 */ /* 0x000fe20000000800 */
[----:B------:R-:W0:Y:S02]  /*0010*/  LDCU.64 UR4, c[0x0][0x390] ;  /* 0x00007200ff0477ac */ /* 0x000e240008000a00 */
[----:B0-----:R-:W-:-:S04]  /*0020*/  ISETP.NE.U32.AND P0, PT, RZ, UR4, PT ;  /* 0x00000004ff007c0c */ /* 0x001fc8000bf05070 */
[----:B------:R-:W-:-:S13]  /*0030*/  ISETP.NE.AND.EX P0, PT, RZ, UR5, PT, P0 ;  /* 0x00000005ff007c0c */ /* 0x000fda000bf05300 */
[----:B------:R-:W-:Y:S05]  /*0040*/  @!P0 EXIT ;  /* 0x000000000000894d */ /* 0x000fea0003800000 */
[----:B------:R-:W0:Y:S01]  /*0050*/  LDC.64 R2, c[0x0][0x380] ;  /* 0x0000e000ff027b82 */ /* 0x000e220000000a00 */
[----:B------:R-:W0:Y:S02]  /*0060*/  LDCU.64 UR6, c[0x0][0x358] ;  /* 0x00006b00ff0677ac */ /* 0x000e240008000a00 */
[----:B0-----:R-:W2:Y:S01]  /*0070*/  LDG.E.U16 R0, desc[UR6][R2.64] ;  /* 0x0000000602007981 */ /* 0x001ea2000c1e1500 */
[----:B------:R-:W0:Y:S01]  /*0080*/  LDCU UR8, c[0x0][0x364] ;  /* 0x00006c80ff0877ac */ /* 0x000e220008000800 */
[----:B------:R-:W0:Y:S01]  /*0090*/  S2R R6, SR_TID.Y ;  /* 0x0000000000067919 */ /* 0x000e220000002200 */
[----:B------:R-:W1:Y:S01]  /*00a0*/  LDCU UR9, c[0x0][0x360] ;  /* 0x00006c00ff0977ac */ /* 0x000e620008000800 */
[----:B------:R-:W0:Y:S01]  /*00b0*/  S2R R5, SR_CTAID.Y ;  /* 0x0000000000057919 */ /* 0x000e220000002600 */
[----:B------:R-:W-:Y:S01]  /*00c0*/  UISETP.GE.U32.AND UP0, UPT, UR4, 0x10, UPT ;  /* 0x000000100400788c */ /* 0x000fe2000bf06070 */
[----:B------:R-:W1:Y:S03]  /*00d0*/  S2R R4, SR_TID.X ;  /* 0x0000000000047919 */ /* 0x000e660000002100 */
[----:B------:R-:W-:Y:S01]  /*00e0*/  UISETP.GE.U32.AND.EX UP0, UPT, UR5, URZ, UPT, UP0 ;  /* 0x000000ff0500728c */ /* 0x000fe2000bf06100 */
[----:B------:R-:W1:Y:S01]  /*00f0*/  S2R R7, SR_CTAID.X ;  /* 0x0000000000077919 */ /* 0x000e620000002500 */
[----:B0-----:R-:W-:-:S02]  /*0100*/  IMAD R6, R5, UR8, R6 ;  /* 0x0000000805067c24 */ /* 0x001fc4000f8e0206 */
[----:B-1----:R-:W-:Y:S01]  /*0110*/  IMAD R5, R7, UR9, R4 ;  /* 0x0000000907057c24 */ /* 0x002fe2000f8e0204 */
[----:B------:R-:W-:-:S03]  /*0120*/  ULOP3.LUT UR9, UR4, 0xf, URZ, 0xc0, !UPT ;  /* 0x0000000f04097892 */ /* 0x000fc6000f8ec0ff */
[----:B------:R-:W-:Y:S01]  /*0130*/  IMAD R6, R6, 0x2000, R5 ;  /* 0x0000200006067824 */ /* 0x000fe200078e0205 */
[----:B------:R-:W-:Y:S01]  /*0140*/  CS2R R4, SRZ ;  /* 0x0000000000047805 */ /* 0x000fe2000001ff00 */
[----:B--2---:R-:W-:Y:S01]  /*0150*/  IMAD.U32 R0, R0, 0x10000, RZ ;  /* 0x0001000000007824 */ /* 0x004fe200078e00ff */
[----:B------:R-:W-:Y:S06]  /*0160*/  BRA.U !UP0, `(.L_x_0) ;  /* 0x0000000d08fc7547 */ /* 0x000fec000b800000 */
[----:B------:R-:W0:Y:S01]  /*0170*/  LDCU.64 UR10, c[0x0][0x380] ;  /* 0x00007000ff0a77ac */ /* 0x000e220008000a00 */
[----:B------:R-:W1:Y:S01]  /*0180*/  LDC R4, c[0x0][0x394] ;  /* 0x0000e500ff047b82 */ /* 0x000e620000000800 */
[----:B------:R-:W-:-:S06]  /*0190*/  ULOP3.LUT UR4, UR4, 0xfffffff0, URZ, 0xc0, !UPT ;  /* 0xfffffff004047892 */ /* 0x000fcc000f8ec0ff */
[----:B------:R-:W-:Y:S02]  /*01a0*/  IMAD.U32 R5, RZ, RZ, UR4 ;  /* 0x00000004ff057e24 */ /* 0x000fe4000f8e00ff */
[----:B------:R-:W-:Y:S01]  /*01b0*/  IMAD.U32 R8, RZ, RZ, UR4 ;  /* 0x00000004ff087e24 */ /* 0x000fe2000f8e00ff */
[----:B0-----:R-:W-:-:S04]  /*01c0*/  LEA R2, P0, R6, UR10, 0x1 ;  /* 0x0000000a06027c11 */ /* 0x001fc8000f8008ff */
[----:B------:R-:W-:Y:S02]  /*01d0*/  IADD3 R2, P1, PT, R2, 0x40000000, RZ ;  /* 0x4000000002027810 */ /* 0x000fe40007f3e0ff */
[----:B------:R-:W-:Y:S01]  /*01e0*/  LEA.HI.X R3, R6, UR11, RZ, 0x1, P0 ;  /* 0x0000000b06037c11 */ /* 0x000fe200080f0cff */
[----:B-1----:R-:W-:-:S04]  /*01f0*/  IMAD.MOV.U32 R7, RZ, RZ, R4 ;  /* 0x000000ffff077224 */ /* 0x002fc800078e0004 */
[----:B------:R-:W-:-:S07]  /*0200*/  IMAD.X R3, RZ, RZ, R3, P1 ;  /* 0x000000ffff037224 */ /* 0x000fce00008e0603 */
.L_x_33:
[----:B0-----:R-:W-:-:S04]  /*0210*/  IADD3 R10, P0, PT, R2, -0x40000000, RZ ;  /* 0xc0000000020a7810 */ /* 0x001fc80007f1e0ff */
[----:B------:R-:W-:-:S05]  /*0220*/  IADD3.X R11, PT, PT, R3, -0x1, RZ, P0, !PT ;  /* 0xffffffff030b7810 */ /* 0x000fca00007fe4ff */
[----:B------:R-:W2:Y:S01]  /*0230*/  LDG.E.U16 R10, desc[UR6][R10.64] ;  /* 0x000000060a0a7981 */ /* 0x000ea2000c1e1500 */
[----:B------:R-:W-:Y:S01]  /*0240*/  IADD3 R12, P1, PT, R2, -0x38000000, RZ ;  /* 0xc8000000020c7810 */ /* 0x000fe20007f3e0ff */
[----:B------:R-:W-:Y:S03]  /*0250*/  BSSY.RECONVERGENT B0, `(.L_x_1) ;  /* 0x000000c000007945 */ /* 0x000fe60003800200 */
[----:B------:R-:W-:Y:S01]  /*0260*/  IADD3.X R13, PT, PT, R3, -0x1, RZ, P1, !PT ;  /* 0xffffffff030d7810 */ /* 0x000fe20000ffe4ff */
[----:B--2---:R-:W-:-:S05]  /*0270*/  IMAD.U32 R9, R10, 0x10000, RZ ;  /* 0x000100000a097824 */ /* 0x004fca00078e00ff */
[----:B------:R-:W-:-:S13]  /*0280*/  FSETP.NEU.AND P0, PT, R9, R0, PT ;  /* 0x000000000900720b */ /* 0x000fda0003f0d000 */
[----:B------:R-:W-:Y:S05]  /*0290*/  @!P0 BRA `(.L_x_2) ;  /* 0x00000000001c8947 */ /* 0x000fea0003800000 */
[----:B------:R-:W0:Y:S01]  /*02a0*/  S2R R14, SR_LANEID ;  /* 0x00000000000e7919 */ /* 0x000e220000000000 */
[----:B------:R-:W1:Y:S01]  /*02b0*/  LDC.64 R10, c[0x0][0x388] ;  /* 0x0000e200ff0a7b82 */ /* 0x000e620000000a00 */
[----:B------:R-:W-:Y:S02]  /*02c0*/  VOTEU.ANY UR4, UPT, PT ;  /* 0x0000000000047886 */ /* 0x000fe400038e0100 */
[----:B------:R-:W-:Y:S02]  /*02d0*/  UFLO.U32 UR5, UR4 ;  /* 0x00000004000572bd */ /* 0x000fe400080e0000 */
[----:B------:R-:W1:Y:S04]  /*02e0*/  POPC R9, UR4 ;  /* 0x0000000400097d09 */ /* 0x000e680008000000 */
[----:B0-----:R-:W-:-:S13]  /*02f0*/  ISETP.EQ.U32.AND P0, PT, R14, UR5, PT ;  /* 0x000000050e007c0c */ /* 0x001fda000bf02070 */
[----:B-1----:R0:W-:Y:S02]  /*0300*/  @P0 REDG.E.ADD.STRONG.GPU desc[UR6][R10.64], R9 ;  /* 0x000000090a00098e */ /* 0x0021e4000c12e106 */
.L_x_2:
[----:B------:R-:W-:Y:S05]  /*0310*/  BSYNC.RECONVERGENT B0 ;  /* 0x0000000000007941 */ /* 0x000fea0003800200 */
.L_x_1:
[----:B------:R-:W2:Y:S01]  /*0320*/  LDG.E.U16 R12, desc[UR6][R12.64] ;  /* 0x000000060c0c7981 */ /* 0x000ea2000c1e1500 */
[----:B0-----:R-:W-:Y:S01]  /*0330*/  IADD3 R10, P1, PT, R2, -0x30000000, RZ ;  /* 0xd0000000020a7810 */ /* 0x001fe20007f3e0ff */
        /* <DEDUP_REMOVED lines=12> */
.L_x_4:
[----:B------:R-:W-:Y:S05]  /*0400*/  BSYNC.RECONVERGENT B0 ;  /* 0x0000000000007941 */ /* 0x000fea0003800200 */
.L_x_3:
        /* <DEDUP_REMOVED lines=14> */
.L_x_6:
[----:B------:R-:W-:Y:S05]  /*04f0*/  BSYNC.RECONVERGENT B0 ;  /* 0x0000000000007941 */ /* 0x000fea0003800200 */
.L_x_5:
        /* <DEDUP_REMOVED lines=14> */
.L_x_8:
[----:B------:R-:W-:Y:S05]  /*05e0*/  BSYNC.RECONVERGENT B0 ;  /* 0x0000000000007941 */ /* 0x000fea0003800200 */
.L_x_7:
        /* <DEDUP_REMOVED lines=14> */
.L_x_10:
[----:B------:R-:W-:Y:S05]  /*06d0*/  BSYNC.RECONVERGENT B0 ;  /* 0x0000000000007941 */ /* 0x000fea0003800200 */
.L_x_9:
        /* <DEDUP_REMOVED lines=14> */
.L_x_12:
[----:B------:R-:W-:Y:S05]  /*07c0*/  BSYNC.RECONVERGENT B0 ;  /* 0x0000000000007941 */ /* 0x000fea0003800200 */
.L_x_11:
        /* <DEDUP_REMOVED lines=14> */
.L_x_14:
[----:B------:R-:W-:Y:S05]  /*08b0*/  BSYNC.RECONVERGENT B0 ;  /* 0x0000000000007941 */ /* 0x000fea0003800200 */
.L_x_13:
[----:B------:R-:W0:Y:S01]  /*08c0*/  LDG.E.U16 R12, desc[UR6][R12.64] ;  /* 0x000000060c0c7981 */ /* 0x000e22000c1e1500 */
[----:B------:R-:W-:Y:S01]  /*08d0*/  BSSY.RECONVERGENT B0, `(.L_x_15) ;  /* 0x000000b000007945 */ /* 0x000fe20003800200 */
[----:B0-----:R-:W-:-:S05]  /*08e0*/  IMAD.U32 R9, R12, 0x10000, RZ ;  /* 0x000100000c097824 */ /* 0x001fca00078e00ff */
        /* <DEDUP_REMOVED lines=9> */
.L_x_16:
[----:B------:R-:W-:Y:S05]  /*0980*/  BSYNC.RECONVERGENT B0 ;  /* 0x0000000000007941 */ /* 0x000fea0003800200 */
.L_x_15:
[----:B0-----:R-:W2:Y:S01]  /*0990*/  LDG.E.U16 R9, desc[UR6][R2.64] ;  /* 0x0000000602097981 */ /* 0x001ea2000c1e1500 */
[----:B------:R-:W-:Y:S01]  /*09a0*/  IADD3 R10, P1, PT, R2, 0x8000000, RZ ;  /* 0x08000000020a7810 */ /* 0x000fe20007f3e0ff */
[----:B------:R-:W-:Y:S04]  /*09b0*/  BSSY.RECONVERGENT B0, `(.L_x_17) ;  /* 0x000000c000007945 */ /* 0x000fe80003800200 */
[----:B------:R-:W-:Y:S02]  /*09c0*/  IMAD.X R11, RZ, RZ, R3, P1 ;  /* 0x000000ffff0b7224 */ /* 0x000fe400008e0603 */
        /* <DEDUP_REMOVED lines=10> */
.L_x_18:
[----:B------:R-:W-:Y:S05]  /*0a70*/  BSYNC.RECONVERGENT B0 ;  /* 0x0000000000007941 */ /* 0x000fea0003800200 */
.L_x_17:
[----:B------:R-:W2:Y:S01]  /*0a80*/  LDG.E.U16 R10, desc[UR6][R10.64] ;  /* 0x000000060a0a7981 */ /* 0x000ea2000c1e1500 */
[----:B0-----:R-:W-:Y:S01]  /*0a90*/  IADD3 R12, P1, PT, R2, 0x10000000, RZ ;  /* 0x10000000020c7810 */ /* 0x001fe20007f3e0ff */
        /* <DEDUP_REMOVED lines=12> */
.L_x_20:
[----:B------:R-:W-:Y:S05]  /*0b60*/  BSYNC.RECONVERGENT B0 ;  /* 0x0000000000007941 */ /* 0x000fea0003800200 */
.L_x_19:
        /* <DEDUP_REMOVED lines=14> */
.L_x_22:
[----:B------:R-:W-:Y:S05]  /*0c50*/  BSYNC.RECONVERGENT B0 ;  /* 0x0000000000007941 */ /* 0x000fea0003800200 */
.L_x_21:
        /* <DEDUP_REMOVED lines=14> */
.L_x_24:
[----:B------:R-:W-:Y:S05]  /*0d40*/  BSYNC.RECONVERGENT B0 ;  /* 0x0000000000007941 */ /* 0x000fea0003800200 */
.L_x_23:
        /* <DEDUP_REMOVED lines=14> */
.L_x_26:
[----:B------:R-:W-:Y:S05]  /*0e30*/  BSYNC.RECONVERGENT B0 ;  /* 0x0000000000007941 */ /* 0x000fea0003800200 */
.L_x_25:
        /* <DEDUP_REMOVED lines=14> */
.L_x_28:
[----:B------:R-:W-:Y:S05]  /*0f20*/  BSYNC.RECONVERGENT B0 ;  /* 0x0000000000007941 */ /* 0x000fea0003800200 */
.L_x_27:
        /* <DEDUP_REMOVED lines=14> */
.L_x_30:
[----:B------:R-:W-:Y:S05]  /*1010*/  BSYNC.RECONVERGENT B0 ;  /* 0x0000000000007941 */ /* 0x000fea0003800200 */
.L_x_29:
[----:B------:R-:W0:Y:S01]  /*1020*/  LDG.E.U16 R10, desc[UR6][R10.64] ;  /* 0x000000060a0a7981 */ /* 0x000e22000c1e1500 */
[----:B------:R-:W-:Y:S01]  /*1030*/  IADD3 R8, P0, PT, R8, -0x10, RZ ;  /* 0xfffffff008087810 */ /* 0x000fe20007f1e0ff */
[----:B------:R-:W-:Y:S03]  /*1040*/  BSSY.RECONVERGENT B0, `(.L_x_31) ;  /* 0x000000e000007945 */ /* 0x000fe60003800200 */
[----:B------:R-:W-:Y:S02]  /*1050*/  IADD3.X R7, PT, PT, R7, -0x1, RZ, P0, !PT ;  /* 0xffffffff07077810 */ /* 0x000fe400007fe4ff */
[----:B------:R-:W-:-:S04]  /*1060*/  ISETP.NE.U32.AND P0, PT, R8, RZ, PT ;  /* 0x000000ff0800720c */ /* 0x000fc80003f05070 */
[----:B------:R-:W-:Y:S01]  /*1070*/  ISETP.NE.AND.EX P0, PT, R7, RZ, PT, P0 ;  /* 0x000000ff0700720c */ /* 0x000fe20003f05300 */
        /* <DEDUP_REMOVED lines=10> */
.L_x_32:
[----:B------:R-:W-:Y:S05]  /*1120*/  BSYNC.RECONVERGENT B0 ;  /* 0x0000000000007941 */ /* 0x000fea0003800200 */
.L_x_31:
[----:B------:R-:W-:-:S05]  /*1130*/  IADD3 R2, P1, PT, R2, -0x80000000, RZ ;  /* 0x8000000002027810 */ /* 0x000fca0007f3e0ff */
[----:B------:R-:W-:Y:S01]  /*1140*/  IMAD.X R3, RZ, RZ, R3, P1 ;  /* 0x000000ffff037224 */ /* 0x000fe200008e0603 */
[----:B------:R-:W-:Y:S07]  /*1150*/  @P0 BRA `(.L_x_33) ;  /* 0xfffffff0002c0947 */ /* 0x000fee000383ffff */
.L_x_0:
[----:B------:R-:W-:-:S04]  /*1160*/  ISETP.NE.U32.AND P0, PT, RZ, UR9, PT ;  /* 0x00000009ff007c0c */ /* 0x000fc8000bf05070 */
[----:B------:R-:W-:-:S13]  /*1170*/  ISETP.NE.AND.EX P0, PT, RZ, RZ, PT, P0 ;  /* 0x000000ffff00720c */ /* 0x000fda0003f05300 */
[----:B------:R-:W-:Y:S05]  /*1180*/  @!P0 EXIT ;  /* 0x000000000000894d */ /* 0x000fea0003800000 */
[----:B------:R-:W1:Y:S01]  /*1190*/  LDCU UR10, c[0x0][0x390] ;  /* 0x00007200ff0a77ac */ /* 0x000e620008000800 */
[----:B------:R-:W-:-:S04]  /*11a0*/  UISETP.GE.U32.AND UP0, UPT, UR9, 0x8, UPT ;  /* 0x000000080900788c */ /* 0x000fc8000bf06070 */
[----:B------:R-:W-:Y:S02]  /*11b0*/  UISETP.GE.U32.AND.EX UP0, UPT, URZ, URZ, UPT, UP0 ;  /* 0x000000ffff00728c */ /* 0x000fe4000bf06100 */
[----:B-1----:R-:W-:-:S07]  /*11c0*/  ULOP3.LUT UR8, UR10, 0x7, URZ, 0xc0, !UPT ;  /* 0x000000070a087892 */ /* 0x002fce000f8ec0ff */
[----:B------:R-:W-:Y:S05]  /*11d0*/  BRA.U !UP0, `(.L_x_34) ;  /* 0x0000000508f47547 */ /* 0x000fea000b800000 */
[----:B------:R-:W1:Y:S01]  /*11e0*/  LDCU.64 UR4, c[0x0][0x380] ;  /* 0x00007000ff0477ac */ /* 0x000e620008000a00 */
[----:B------:R-:W-:-:S04]  /*11f0*/  LEA R3, P0, R5, R6, 0x1a ;  /* 0x0000000605037211 */ /* 0x000fc8000780d0ff */
[----:B------:R-:W-:Y:S02]  /*1200*/  LEA.HI.X R8, R5, RZ, R4, 0x1a, P0 ;  /* 0x000000ff05087211 */ /* 0x000fe400000fd404 */
[----:B-1----:R-:W-:-:S04]  /*1210*/  LEA R2, P0, R3, UR4, 0x1 ;  /* 0x0000000403027c11 */ /* 0x002fc8000f8008ff */
[----:B------:R-:W-:-:S05]  /*1220*/  LEA.HI.X R3, R3, UR5, R8, 0x1, P0 ;  /* 0x0000000503037c11 */ /* 0x000fca00080f0c08 */
[----:B------:R-:W2:Y:S01]  /*1230*/  LDG.E.U16 R7, desc[UR6][R2.64] ;  /* 0x0000000602077981 */ /* 0x000ea2000c1e1500 */
[----:B------:R-:W-:Y:S01]  /*1240*/  IADD3 R8, P1, PT, R2, 0x8000000, RZ ;  /* 0x0800000002087810 */ /* 0x000fe20007f3e0ff */
[----:B------:R-:W-:Y:S04]  /*1250*/  BSSY.RECONVERGENT B0, `(.L_x_35) ;  /* 0x000000c000007945 */ /* 0x000fe80003800200 */
[----:B0-----:R-:W-:Y:S02]  /*1260*/  IMAD.X R9, RZ, RZ, R3, P1 ;  /* 0x000000ffff097224 */ /* 0x001fe400008e0603 */
        /* <DEDUP_REMOVED lines=10> */
.L_x_36:
[----:B------:R-:W-:Y:S05]  /*1310*/  BSYNC.RECONVERGENT B0 ;  /* 0x0000000000007941 */ /* 0x000fea0003800200 */
.L_x_35:
        /* <DEDUP_REMOVED lines=14> */
.L_x_38:
[----:B------:R-:W-:Y:S05]  /*1400*/  BSYNC.RECONVERGENT B0 ;  /* 0x0000000000007941 */ /* 0x000fea0003800200 */
.L_x_37:
        /* <DEDUP_REMOVED lines=14> */
.L_x_40:
[----:B------:R-:W-:Y:S05]  /*14f0*/  BSYNC.RECONVERGENT B0 ;  /* 0x0000000000007941 */ /* 0x000fea0003800200 */
.L_x_39:
        /* <DEDUP_REMOVED lines=14> */
.L_x_42:
[----:B------:R-:W-:Y:S05]  /*15e0*/  BSYNC.RECONVERGENT B0 ;  /* 0x0000000000007941 */ /* 0x000fea0003800200 */
.L_x_41:
        /* <DEDUP_REMOVED lines=14> */
.L_x_44:
[----:B------:R-:W-:Y:S05]  /*16d0*/  BSYNC.RECONVERGENT B0 ;  /* 0x0000000000007941 */ /* 0x000fea0003800200 */
.L_x_43:
        /* <DEDUP_REMOVED lines=14> */
.L_x_46:
[----:B------:R-:W-:Y:S05]  /*17c0*/  BSYNC.RECONVERGENT B0 ;  /* 0x0000000000007941 */ /* 0x000fea0003800200 */
.L_x_45:
[----:B------:R-:W0:Y:S01]  /*17d0*/  LDG.E.U16 R10, desc[UR6][R10.64] ;  /* 0x000000060a0a7981 */ /* 0x000e22000c1e1500 */
[----:B------:R-:W-:Y:S01]  /*17e0*/  IADD3 R2, P1, PT, R2, 0x38000000, RZ ;  /* 0x3800000002027810 */ /* 0x000fe20007f3e0ff */
[----:B------:R-:W-:Y:S04]  /*17f0*/  BSSY.RECONVERGENT B0, `(.L_x_47) ;  /* 0x000000c000007945 */ /* 0x000fe80003800200 */
[----:B------:R-:W-:Y:S02]  /*1800*/  IMAD.X R3, RZ, RZ, R3, P1 ;  /* 0x000000ffff037224 */ /* 0x000fe400008e0603 */
        /* <DEDUP_REMOVED lines=10> */
.L_x_48:
[----:B------:R-:W-:Y:S05]  /*18b0*/  BSYNC.RECONVERGENT B0 ;  /* 0x0000000000007941 */ /* 0x000fea0003800200 */
.L_x_47:
[----:B------:R-:W0:Y:S01]  /*18c0*/  LDG.E.U16 R2, desc[UR6][R2.64] ;  /* 0x0000000602027981 */ /* 0x000e22000c1e1500 */
[----:B------:R-:W-:Y:S01]  /*18d0*/  BSSY.RECONVERGENT B0, `(.L_x_49) ;  /* 0x000000c000007945 */ /* 0x000fe20003800200 */
[----:B------:R-:W-:Y:S01]  /*18e0*/  IADD3 R5, P0, PT, R5, 0x8, RZ ;  /* 0x0000000805057810 */ /* 0x000fe20007f1e0ff */
        /* <DEDUP_REMOVED lines=10> */
.L_x_50:
[----:B------:R-:W-:Y:S05]  /*1990*/  BSYNC.RECONVERGENT B0 ;  /* 0x0000000000007941 */ /* 0x000fea0003800200 */
.L_x_49:
[----:B------:R-:W-:-:S07]  /*19a0*/  IMAD.X R4, RZ, RZ, R4, P0 ;  /* 0x000000ffff047224 */ /* 0x000fce00000e0604 */
.L_x_34:
[----:B------:R-:W-:-:S04]  /*19b0*/  ISETP.NE.U32.AND P0, PT, RZ, UR8, PT ;  /* 0x00000008ff007c0c */ /* 0x000fc8000bf05070 */
[----:B------:R-:W-:-:S13]  /*19c0*/  ISETP.NE.AND.EX P0, PT, RZ, RZ, PT, P0 ;  /* 0x000000ffff00720c */ /* 0x000fda0003f05300 */
[----:B------:R-:W-:Y:S05]  /*19d0*/  @!P0 EXIT ;  /* 0x000000000000894d */ /* 0x000fea0003800000 */
[----:B------:R-:W-:Y:S02]  /*19e0*/  UISETP.GE.U32.AND UP0, UPT, UR8, 0x4, UPT ;  /* 0x000000040800788c */ /* 0x000fe4000bf06070 */
[----:B------:R-:W-:Y:S02]  /*19f0*/  ULOP3.LUT UR9, UR10, 0x3, URZ, 0xc0, !UPT ;  /* 0x000000030a097892 */ /* 0x000fe4000f8ec0ff */
[----:B------:R-:W-:Y:S01]  /*1a00*/  UISETP.GE.U32.AND.EX UP0, UPT, URZ, URZ, UPT, UP0 ;  /* 0x000000ffff00728c */ /* 0x000fe2000bf06100 */
[----:B------:R-:W-:-:S08]  /*1a10*/  UMOV UR4, URZ ;  /* 0x000000ff00047c82 */ /* 0x000fd00008000000 */
[----:B------:R-:W-:Y:S05]  /*1a20*/  BRA.U !UP0, `(.L_x_51) ;  /* 0x0000000508047547 */ /* 0x000fea000b800000 */
[----:B------:R-:W1:Y:S01]  /*1a30*/  LDCU.64 UR10, c[0x0][0x380] ;  /* 0x00007000ff0a77ac */ /* 0x000e620008000a00 */
[----:B0-----:R-:W-:-:S04]  /*1a40*/  LEA R3, P0, R5, R6, 0x1a ;  /* 0x0000000605037211 */ /* 0x001fc8000780d0ff */
[----:B------:R-:W-:Y:S02]  /*1a50*/  LEA.HI.X R8, R5, RZ, R4, 0x1a, P0 ;  /* 0x000000ff05087211 */ /* 0x000fe400000fd404 */
[----:B-1----:R-:W-:-:S04]  /*1a60*/  LEA R2, P0, R3, UR10, 0x1 ;  /* 0x0000000a03027c11 */ /* 0x002fc8000f8008ff */
[----:B------:R-:W-:-:S05]  /*1a70*/  LEA.HI.X R3, R3, UR11, R8, 0x1, P0 ;  /* 0x0000000b03037c11 */ /* 0x000fca00080f0c08 */
[----:B------:R-:W2:Y:S01]  /*1a80*/  LDG.E.U16 R7, desc[UR6][R2.64] ;  /* 0x0000000602077981 */ /* 0x000ea2000c1e1500 */
        /* <DEDUP_REMOVED lines=13> */
.L_x_53:
[----:B------:R-:W-:Y:S05]  /*1b60*/  BSYNC.RECONVERGENT B0 ;  /* 0x0000000000007941 */ /* 0x000fea0003800200 */
.L_x_52:
        /* <DEDUP_REMOVED lines=14> */
.L_x_55:
[----:B------:R-:W-:Y:S05]  /*1c50*/  BSYNC.RECONVERGENT B0 ;  /* 0x0000000000007941 */ /* 0x000fea0003800200 */
.L_x_54:
        /* <DEDUP_REMOVED lines=14> */
.L_x_57:
[----:B------:R-:W-:Y:S05]  /*1d40*/  BSYNC.RECONVERGENT B0 ;  /* 0x0000000000007941 */ /* 0x000fea0003800200 */
.L_x_56:
        /* <DEDUP_REMOVED lines=13> */
.L_x_59:
[----:B------:R-:W-:Y:S05]  /*1e20*/  BSYNC.RECONVERGENT B0 ;  /* 0x0000000000007941 */ /* 0x000fea0003800200 */
.L_x_58:
[----:B------:R-:W-:-:S07]  /*1e30*/  IMAD.X R4, RZ, RZ, R4, P0 ;  /* 0x000000ffff047224 */ /* 0x000fce00000e0604 */
.L_x_51:
[----:B------:R-:W-:-:S04]  /*1e40*/  ISETP.NE.U32.AND P0, PT, RZ, UR9, PT ;  /* 0x00000009ff007c0c */ /* 0x000fc8000bf05070 */
[----:B------:R-:W-:-:S13]  /*1e50*/  ISETP.NE.AND.EX P0, PT, RZ, UR4, PT, P0 ;  /* 0x00000004ff007c0c */ /* 0x000fda000bf05300 */
[----:B------:R-:W-:Y:S05]  /*1e60*/  @!P0 EXIT ;  /* 0x000000000000894d */ /* 0x000fea0003800000 */
[----:B------:R-:W1:Y:S01]  /*1e70*/  LDCU.64 UR10, c[0x0][0x380] ;  /* 0x00007000ff0a77ac */ /* 0x000e620008000a00 */
[C---:B0-----:R-:W-:Y:S01]  /*1e80*/  IMAD.SHL.U32 R3, R5.reuse, 0x8000000, RZ ;  /* 0x0800000005037824 */ /* 0x041fe200078e00ff */
[----:B------:R-:W-:-:S04]  /*1e90*/  SHF.L.U64.HI R5, R5, 0x1b, R4 ;  /* 0x0000001b05057819 */ /* 0x000fc80000010204 */
[----:B------:R-:W-:-:S04]  /*1ea0*/  LEA R2, P0, R6, R3, 0x1 ;  /* 0x0000000306027211 */ /* 0x000fc800078008ff */
[----:B------:R-:W-:Y:S02]  /*1eb0*/  LEA.HI.X R6, R6, R5, RZ, 0x1, P0 ;  /* 0x0000000506067211 */ /* 0x000fe400000f0cff */
[----:B-1----:R-:W-:-:S04]  /*1ec0*/  IADD3 R4, P1, PT, R2, UR10, RZ ;  /* 0x0000000a02047c10 */ /* 0x002fc8000ff3e0ff */
[----:B------:R-:W-:-:S09]  /*1ed0*/  IADD3.X R7, PT, PT, R6, UR11, RZ, P1, !PT ;  /* 0x0000000b06077c10 */ /* 0x000fd20008ffe4ff */
.L_x_62:
[----:B0-----:R-:W-:Y:S02]  /*1ee0*/  IMAD.MOV.U32 R2, RZ, RZ, R4 ;  /* 0x000000ffff027224 */ /* 0x001fe400078e0004 */
[----:B------:R-:W-:-:S05]  /*1ef0*/  IMAD.MOV.U32 R3, RZ, RZ, R7 ;  /* 0x000000ffff037224 */ /* 0x000fca00078e0007 */
[----:B------:R-:W2:Y:S01]  /*1f00*/  LDG.E.U16 R2, desc[UR6][R2.64] ;  /* 0x0000000602027981 */ /* 0x000ea2000c1e1500 */
[----:B------:R-:W-:Y:S01]  /*1f10*/  UIADD3 UR9, UP0, UPT, UR9, -0x1, URZ ;  /* 0xffffffff09097890 */ /* 0x000fe2000ff1e0ff */
[----:B------:R-:W-:Y:S01]  /*1f20*/  BSSY.RECONVERGENT B0, `(.L_x_60) ;  /* 0x000000f000007945 */ /* 0x000fe20003800200 */
[----:B------:R-:W-:Y:S02]  /*1f30*/  IADD3 R4, P0, PT, R4, 0x8000000, RZ ;  /* 0x0800000004047810 */ /* 0x000fe40007f1e0ff */
[----:B------:R-:W-:Y:S02]  /*1f40*/  UIADD3.X UR4, UPT, UPT, UR4, -0x1, URZ, UP0, !UPT ;  /* 0xffffffff04047890 */ /* 0x000fe400087fe4ff */
[----:B------:R-:W-:-:S04]  /*1f50*/  UISETP.NE.U32.AND UP0, UPT, UR9, URZ, UPT ;  /* 0x000000ff0900728c */ /* 0x000fc8000bf05070 */
[----:B------:R-:W-:Y:S01]  /*1f60*/  UISETP.NE.AND.EX UP0, UPT, UR4, URZ, UPT, UP0 ;  /* 0x000000ff0400728c */ /* 0x000fe2000bf05300 */
        /* <DEDUP_REMOVED lines=10> */
.L_x_61:
[----:B------:R-:W-:Y:S05]  /*2010*/  BSYNC.RECONVERGENT B0 ;  /* 0x0000000000007941 */ /* 0x000fea0003800200 */
.L_x_60:
[----:B------:R-:W-:Y:S01]  /*2020*/  IMAD.X R7, RZ, RZ, R7, P0 ;  /* 0x000000ffff077224 */ /* 0x000fe200000e0607 */
[----:B------:R-:W-:Y:S06]  /*2030*/  BRA.U UP0, `(.L_x_62) ;  /* 0xfffffffd00a87547 */ /* 0x000fec000b83ffff */
[----:B------:R-:W-:Y:S05]  /*2040*/  EXIT ;  /* 0x000000000000794d */ /* 0x000fea0003800000 */
.L_x_63:
[----:B------:R-:W-:-:S00]  /*2050*/  BRA `(.L_x_63) ;  /* 0xfffffffc00fc7947 */ /* 0x000fc0000383ffff */
[----:B------:R-:W-:-:S00]  /*2060*/  NOP ;  /* 0x0000000000007918 */ /* 0x000fc00000000000 */
        /* <DEDUP_REMOVED lines=9> */
.L_x_76:


//--------------------- .text.compareD            --------------------------
	.section	.text.compareD,"ax",@progbits
	.align	128
        .global         compareD
        .type           compareD,@function
        .size           compareD,(.L_x_77 - compareD)
        .other          compareD,@"STO_CUDA_ENTRY STV_DEFAULT"
compareD:
.text.compareD:
[----:B------:R-:W-:Y:S01]  /*0000*/  LDC R1, c[0x0][0x37c] ;  /* 0x0000df00ff017b82 */ /* 0x000fe20000000800 */
[----:B------:R-:W0:Y:S01]  /*0010*/  S2R R0, SR_CTAID.Y ;  /* 0x0000000000007919 */ /* 0x000e220000002600 */
[----:B------:R-:W1:Y:S01]  /*0020*/  LDCU.64 UR10, c[0x0][0x390] ;  /* 0x00007200ff0a77ac */ /* 0x000e620008000a00 */
[----:B------:R-:W-:Y:S01]  /*0030*/  HFMA2 R24, -RZ, RZ, 0, 0 ;  /* 0x00000000ff187431 */ /* 0x000fe200000001ff */
[----:B------:R-:W0:Y:S01]  /*0040*/  S2R R3, SR_TID.Y ;  /* 0x0000000000037919 */ /* 0x000e220000002200 */
[----:B------:R-:W2:Y:S01]  /*0050*/  LDCU UR5, c[0x0][0x360] ;  /* 0x00006c00ff0577ac */ /* 0x000ea20008000800 */
[----:B------:R-:W3:Y:S01]  /*0060*/  S2R R5, SR_CTAID.X ;  /* 0x0000000000057919 */ /* 0x000ee20000002500 */
[----:B------:R-:W0:Y:S01]  /*0070*/  LDCU UR6, c[0x0][0x364] ;  /* 0x00006c80ff0677ac */ /* 0x000e220008000800 */
[----:B------:R-:W2:Y:S01]  /*0080*/  S2R R7, SR_TID.X ;  /* 0x0000000000077919 */ /* 0x000ea20000002100 */
[----:B------:R-:W3:Y:S01]  /*0090*/  LDCU UR7, c[0x0][0x370] ;  /* 0x00006e00ff0777ac */ /* 0x000ee20008000800 */
[----:B------:R-:W4:Y:S01]  /*00a0*/  LDCU.64 UR12, c[0x0][0x358] ;  /* 0x00006b00ff0c77ac */ /* 0x000f220008000a00 */
[----:B-1----:R-:W-:-:S04]  /*00b0*/  UISETP.GE.U32.AND UP0, UPT, UR10, 0x2, UPT ;  /* 0x000000020a00788c */ /* 0x002fc8000bf06070 */
[----:B------:R-:W-:Y:S01]  /*00c0*/  UISETP.GE.U32.AND.EX UP0, UPT, UR11, URZ, UPT, UP0 ;  /* 0x000000ff0b00728c */ /* 0x000fe2000bf06100 */
[----:B0-----:R-:W-:-:S04]  /*00d0*/  IMAD R0, R0, UR6, R3 ;  /* 0x0000000600007c24 */ /* 0x001fc8000f8e0203 */
[----:B---3--:R-:W-:-:S04]  /*00e0*/  IMAD R0, R0, UR7, R5 ;  /* 0x0000000700007c24 */ /* 0x008fc8000f8e0205 */
[----:B--2---:R-:W-:Y:S01]  /*00f0*/  IMAD R7, R0, UR5, R7 ;  /* 0x0000000500077c24 */ /* 0x004fe2000f8e0207 */
[----:B----4-:R-:W-:Y:S06]  /*0100*/  BRA.U !UP0, `(.L_x_64) ;  /* 0x0000000d08047547 */ /* 0x010fec000b800000 */
[----:B------:R-:W0:Y:S02]  /*0110*/  LDC.64 R2, c[0x0][0x380] ;  /* 0x0000e000ff027b82 */ /* 0x000e240000000a00 */
[----:B0-----:R-:W-:-:S05]  /*0120*/  IMAD.WIDE.U32 R2, R7, 0x8, R2 ;  /* 0x0000000807027825 */ /* 0x001fca00078e0002 */
[----:B------:R0:W5:Y:S01]  /*0130*/  LDG.E.64 R4, desc[UR12][R2.64] ;  /* 0x0000000c02047981 */ /* 0x000162000c1e1b00 */
[----:B------:R-:W-:Y:S01]  /*0140*/  UIADD3 UR4, UP0, UPT, UR10, -0x2, URZ ;  /* 0xfffffffe0a047890 */ /* 0x000fe2000ff1e0ff */
[----:B------:R-:W-:Y:S01]  /*0150*/  IMAD.MOV.U32 R24, RZ, RZ, RZ ;  /* 0x000000ffff187224 */ /* 0x000fe200078e00ff */
[----:B------:R-:W-:Y:S02]  /*0160*/  UIADD3 UR8, UP2, UPT, UR10, -0x1, URZ ;  /* 0xffffffff0a087890 */ /* 0x000fe4000ff5e0ff */
[----:B------:R-:W-:Y:S02]  /*0170*/  UIADD3.X UR9, UPT, UPT, UR11, -0x1, URZ, UP0, !UPT ;  /* 0xffffffff0b097890 */ /* 0x000fe400087fe4ff */
[----:B------:R-:W-:Y:S02]  /*0180*/  UISETP.GE.U32.AND UP0, UPT, UR4, 0x7, UPT ;  /* 0x000000070400788c */ /* 0x000fe4000bf06070 */
[----:B------:R-:W-:Y:S02]  /*0190*/  ULOP3.LUT UR10, UR8, 0x7, URZ, 0xc0, !UPT ;  /* 0x00000007080a7892 */ /* 0x000fe4000f8ec0ff */
[----:B------:R-:W-:-:S02]  /*01a0*/  UISETP.GE.U32.AND.EX UP0, UPT, UR9, URZ, UPT, UP0 ;  /* 0x000000ff0900728c */ /* 0x000fc4000bf06100 */
[----:B------:R-:W-:Y:S02]  /*01b0*/  UISETP.NE.U32.AND UP1, UPT, UR10, URZ, UPT ;  /* 0x000000ff0a00728c */ /* 0x000fe4000bf25070 */
[----:B------:R-:W-:Y:S02]  /*01c0*/  UIADD3.X UR9, UPT, UPT, UR11, -0x1, URZ, UP2, !UPT ;  /* 0xffffffff0b097890 */ /* 0x000fe400097fe4ff */
[----:B------:R-:W-:Y:S01]  /*01d0*/  UISETP.NE.AND.EX UP1, UPT, URZ, URZ, UPT, UP1 ;  /* 0x000000ffff00728c */ /* 0x000fe2000bf25310 */
[----:B------:R-:W-:Y:S01]  /*01e0*/  UMOV UR11, 0x1 ;  /* 0x00000001000b7882 */ /* 0x000fe20000000000 */
[----:B------:R-:W-:Y:S01]  /*01f0*/  UMOV UR4, URZ ;  /* 0x000000ff00047c82 */ /* 0x000fe20008000000 */
[----:B0-----:R-:W-:Y:S08]  /*0200*/  BRA.U !UP0, `(.L_x_65) ;  /* 0x0000000508507547 */ /* 0x001ff0000b800000 */
[----:B------:R-:W0:Y:S01]  /*0210*/  LDC R0, c[0x0][0x374] ;  /* 0x0000dd00ff007b82 */ /* 0x000e220000000800 */
[----:B------:R-:W-:Y:S01]  /*0220*/  UIMAD UR4, UR5, UR6, URZ ;  /* 0x00000006050472a4 */ /* 0x000fe2000f8e02ff */
[----:B------:R-:W-:-:S04]  /*0230*/  IMAD.WIDE.U32 R6, R7, 0x8, RZ ;  /* 0x0000000807067825 */ /* 0x000fc800078e00ff */
[----:B------:R-:W-:Y:S01]  /*0240*/  HFMA2 R24, -RZ, RZ, 0, 0 ;  /* 0x00000000ff187431 */ /* 0x000fe200000001ff */
[----:B------:R-:W-:Y:S01]  /*0250*/  UMOV UR11, 0x1 ;  /* 0x00000001000b7882 */ /* 0x000fe20000000000 */
[----:B------:R-:W-:Y:S01]  /*0260*/  UIMAD UR4, UR4, UR7, URZ ;  /* 0x00000007040472a4 */ /* 0x000fe2000f8e02ff */
[----:B------:R-:W1:Y:S05]  /*0270*/  LDC.64 R22, c[0x0][0x380] ;  /* 0x0000e000ff167b82 */ /* 0x000e6a0000000a00 */
[----:B0-----:R-:W-:Y:S01]  /*0280*/  IMAD R0, R0, UR4, RZ ;  /* 0x0000000400007c24 */ /* 0x001fe2000f8e02ff */
[----:B------:R-:W-:-:S03]  /*0290*/  UMOV UR4, URZ ;  /* 0x000000ff00047c82 */ /* 0x000fc60008000000 */
[----:B------:R-:W-:-:S04]  /*02a0*/  IMAD.WIDE.U32 R8, R0, 0x8, R6 ;  /* 0x0000000800087825 */ /* 0x000fc800078e0006 */
[----:B------:R-:W-:-:S04]  /*02b0*/  IMAD.WIDE.U32 R10, R0, 0x10, R6 ;  /* 0x00000010000a7825 */ /* 0x000fc800078e0006 */
[----:B------:R-:W-:-:S04]  /*02c0*/  IMAD.WIDE.U32 R12, R0, 0x18, R6 ;  /* 0x00000018000c7825 */ /* 0x000fc800078e0006 */
[----:B------:R-:W-:-:S04]  /*02d0*/  IMAD.WIDE.U32 R14, R0, 0x20, R6 ;  /* 0x00000020000e7825 */ /* 0x000fc800078e0006 */
[----:B------:R-:W-:-:S04]  /*02e0*/  IMAD.WIDE.U32 R16, R0, 0x28, R6 ;  /* 0x0000002800107825 */ /* 0x000fc800078e0006 */
[----:B------:R-:W-:-:S04]  /*02f0*/  IMAD.WIDE.U32 R18, R0, 0x30, R6 ;  /* 0x0000003000127825 */ /* 0x000fc800078e0006 */
[----:B------:R-:W-:-:S04]  /*0300*/  IMAD.WIDE.U32 R20, R0, 0x38, R6 ;  /* 0x0000003800147825 */ /* 0x000fc800078e0006 */
[----:B-1----:R-:W-:-:S07]  /*0310*/  IMAD.WIDE.U32 R6, R0, 0x40, R6 ;  /* 0x0000004000067825 */ /* 0x002fce00078e0006 */
.L_x_66:
[----:B------:R-:W-:-:S05]  /*0320*/  IADD3 R28, P0, PT, R8, R22, RZ ;  /* 0x00000016081c7210 */ /* 0x000fca0007f1e0ff */
[----:B------:R-:W-:-:S05]  /*0330*/  IMAD.X R29, R9, 0x1, R23, P0 ;  /* 0x00000001091d7824 */ /* 0x000fca00000e0617 */
[----:B------:R-:W2:Y:S01]  /*0340*/  LDG.E.64 R26, desc[UR12][R28.64] ;  /* 0x0000000c1c1a7981 */ /* 0x000ea2000c1e1b00 */
[----:B------:R-:W-:Y:S01]  /*0350*/  UMOV UR6, 0x9abcaf48 ;  /* 0x9abcaf4800067882 */ /* 0x000fe20000000000 */
[----:B------:R-:W-:Y:S01]  /*0360*/  UMOV UR7, 0x3e7ad7f2 ;  /* 0x3e7ad7f200077882 */ /* 0x000fe20000000000 */
[----:B------:R-:W-:Y:S01]  /*0370*/  IADD3 R25, PT, PT, R24, 0x1, RZ ;  /* 0x0000000118197810 */ /* 0x000fe20007ffe0ff */
[----:B--2--5:R-:W-:-:S08]  /*0380*/  DADD R26, R4, -R26 ;  /* 0x00000000041a7229 */ /* 0x024fd0000000081a */
[----:B------:R-:W-:-:S14]  /*0390*/  DSETP.GT.AND P0, PT, |R26|, UR6, PT ;  /* 0x000000061a007e2a */ /* 0x000fdc000bf04200 */
[----:B------:R-:W-:Y:S01]  /*03a0*/  @!P0 IMAD.MOV R25, RZ, RZ, R24 ;  /* 0x000000ffff198224 */ /* 0x000fe200078e0218 */
[----:B------:R-:W-:-:S04]  /*03b0*/  IADD3 R28, P0, PT, R10, R22, RZ ;  /* 0x000000160a1c7210 */ /* 0x000fc80007f1e0ff */
[----:B------:R-:W-:-:S05]  /*03c0*/  IADD3.X R29, PT, PT, R11, R23, RZ, P0, !PT ;  /* 0x000000170b1d7210 */ /* 0x000fca00007fe4ff */
[----:B------:R-:W2:Y:S01]  /*03d0*/  LDG.E.64 R26, desc[UR12][R28.64] ;  /* 0x0000000c1c1a7981 */ /* 0x000ea2000c1e1b00 */
[----:B------:R-:W-:Y:S01]  /*03e0*/  VIADD R24, R25, 0x1 ;  /* 0x0000000119187836 */ /* 0x000fe20000000000 */
[----:B--2---:R-:W-:-:S08]  /*03f0*/  DADD R26, R4, -R26 ;  /* 0x00000000041a7229 */ /* 0x004fd0000000081a */
[----:B------:R-:W-:-:S14]  /*0400*/  DSETP.GT.AND P0, PT, |R26|, UR6, PT ;  /* 0x000000061a007e2a */ /* 0x000fdc000bf04200 */
[----:B------:R-:W-:Y:S02]  /*0410*/  @!P0 IADD3 R24, PT, PT, R25, RZ, RZ ;  /* 0x000000ff19188210 */ /* 0x000fe40007ffe0ff */
[----:B------:R-:W-:-:S05]  /*0420*/  IADD3 R28, P0, PT, R12, R22, RZ ;  /* 0x000000160c1c7210 */ /* 0x000fca0007f1e0ff */
[----:B------:R-:W-:-:S05]  /*0430*/  IMAD.X R29, R13, 0x1, R23, P0 ;  /* 0x000000010d1d7824 */ /* 0x000fca00000e0617 */
[----:B------:R-:W2:Y:S01]  /*0440*/  LDG.E.64 R26, desc[UR12][R28.64] ;  /* 0x0000000c1c1a7981 */ /* 0x000ea2000c1e1b00 */
[----:B------:R-:W-:Y:S01]  /*0450*/  IADD3 R25, PT, PT, R24, 0x1, RZ ;  /* 0x0000000118197810 */ /* 0x000fe20007ffe0ff */
[----:B--2---:R-:W-:-:S08]  /*0460*/  DADD R26, R4, -R26 ;  /* 0x00000000041a7229 */ /* 0x004fd0000000081a */
        /* <DEDUP_REMOVED lines=31> */
[----:B------:R-:W-:-:S06]  /*0660*/  IADD3.X R27, PT, PT, R7, R23, RZ, P0, !PT ;  /* 0x00000017071b7210 */ /* 0x000fcc00007fe4ff */
[----:B------:R-:W2:Y:S01]  /*0670*/  LDG.E.64 R26, desc[UR12][R26.64] ;  /* 0x0000000c1a1a7981 */ /* 0x000ea2000c1e1b00 */
[----:B------:R-:W-:Y:S01]  /*0680*/  UIADD3 UR11, UP0, UPT, UR11, 0x8, URZ ;  /* 0x000000080b0b7890 */ /* 0x000fe2000ff1e0ff */
[----:B------:R-:W-:Y:S01]  /*0690*/  VIADD R24, R25, 0x1 ;  /* 0x0000000119187836 */ /* 0x000fe20000000000 */
[----:B------:R-:W-:Y:S01]  /*06a0*/  ULOP3.LUT UR5, UR8, 0xfffffff8, URZ, 0xc0, !UPT ;  /* 0xfffffff808057892 */ /* 0x000fe2000f8ec0ff */
[----:B------:R-:W-:Y:S01]  /*06b0*/  IMAD.WIDE.U32 R22, R0, 0x40, R22 ;  /* 0x0000004000167825 */ /* 0x000fe200078e0016 */
[----:B------:R-:W-:Y:S02]  /*06c0*/  UIADD3.X UR4, UPT, UPT, URZ, UR4, URZ, UP0, !UPT ;  /* 0x00000004ff047290 */ /* 0x000fe400087fe4ff */
[----:B------:R-:W-:Y:S01]  /*06d0*/  UIADD3 UR5, UP0, UPT, -UR5, UR11, URZ ;  /* 0x0000000b05057290 */ /* 0x000fe2000ff1e1ff */
[----:B--2---:R-:W-:-:S08]  /*06e0*/  DADD R26, R4, -R26 ;  /* 0x00000000041a7229 */ /* 0x004fd0000000081a */
[----:B------:R-:W-:Y:S01]  /*06f0*/  DSETP.GT.AND P0, PT, |R26|, UR6, PT ;  /* 0x000000061a007e2a */ /* 0x000fe2000bf04200 */
[----:B------:R-:W-:Y:S02]  /*0700*/  UIADD3.X UR6, UPT, UPT, UR4, ~UR9, URZ, UP0, !UPT ;  /* 0x8000000904067290 */ /* 0x000fe400087fe4ff */
[----:B------:R-:W-:-:S04]  /*0710*/  UISETP.NE.U32.AND UP0, UPT, UR5, 0x1, UPT ;  /* 0x000000010500788c */ /* 0x000fc8000bf05070 */
[----:B------:R-:W-:-:S07]  /*0720*/  UISETP.NE.AND.EX UP0, UPT, UR6, URZ, UPT, UP0 ;  /* 0x000000ff0600728c */ /* 0x000fce000bf05300 */
[----:B------:R-:W-:Y:S02]  /*0730*/  @!P0 IADD3 R24, PT, PT, R25, RZ, RZ ;  /* 0x000000ff19188210 */ /* 0x000fe40007ffe0ff */
[----:B------:R-:W-:Y:S05]  /*0740*/  BRA.U UP0, `(.L_x_66) ;  /* 0xfffffff900f47547 */ /* 0x000fea000b83ffff */
.L_x_65:
[----:B------:R-:W-:Y:S05]  /*0750*/  BRA.U !UP1, `(.L_x_64) ;  /* 0x0000000509707547 */ /* 0x000fea000b800000 */
[----:B------:R-:W0:Y:S01]  /*0760*/  LDCU UR5, c[0x0][0x360] ;  /* 0x00006c00ff0577ac */ /* 0x000e220008000800 */
[----:B------:R-:W0:Y:S01]  /*0770*/  LDCU UR6, c[0x0][0x364] ;  /* 0x00006c80ff0677ac */ /* 0x000e220008000800 */
[----:B------:R-:W1:Y:S01]  /*0780*/  LDCU UR7, c[0x0][0x370] ;  /* 0x00006e00ff0777ac */ /* 0x000e620008000800 */
[----:B------:R-:W2:Y:S01]  /*0790*/  LDC R0, c[0x0][0x374] ;  /* 0x0000dd00ff007b82 */ /* 0x000ea20000000800 */
[----:B------:R-:W-:Y:S02]  /*07a0*/  UISETP.GE.U32.AND UP1, UPT, UR10, 0x4, UPT ;  /* 0x000000040a00788c */ /* 0x000fe4000bf26070 */
[----:B------:R-:W-:Y:S02]  /*07b0*/  ULOP3.LUT UR9, UR8, 0x3, URZ, 0xc0, !UPT ;  /* 0x0000000308097892 */ /* 0x000fe4000f8ec0ff */
[----:B------:R-:W-:Y:S02]  /*07c0*/  UISETP.GE.U32.AND.EX UP1, UPT, URZ, URZ, UPT, UP1 ;  /* 0x000000ffff00728c */ /* 0x000fe4000bf26110 */
[----:B------:R-:W-:-:S02]  /*07d0*/  UISETP.NE.U32.AND UP0, UPT, UR9, URZ, UPT ;  /* 0x000000ff0900728c */ /* 0x000fc4000bf05070 */
[----:B0-----:R-:W-:Y:S02]  /*07e0*/  UIMAD UR5, UR5, UR6, URZ ;  /* 0x00000006050572a4 */ /* 0x001fe4000f8e02ff */
[----:B------:R-:W-:Y:S02]  /*07f0*/  UISETP.NE.AND.EX UP0, UPT, URZ, URZ, UPT, UP0 ;  /* 0x000000ffff00728c */ /* 0x000fe4000bf05300 */
[----:B-1----:R-:W-:-:S06]  /*0800*/  UIMAD UR5, UR5, UR7, URZ ;  /* 0x00000007050572a4 */ /* 0x002fcc000f8e02ff */
[----:B--2---:R-:W-:Y:S01]  /*0810*/  IMAD R0, R0, UR5, RZ ;  /* 0x0000000500007c24 */ /* 0x004fe2000f8e02ff */
[----:B------:R-:W-:Y:S06]  /*0820*/  BRA.U !UP1, `(.L_x_67) ;  /* 0x0000000109947547 */ /* 0x000fec000b800000 */
[C---:B------:R-:W-:Y:S01]  /*0830*/  IMAD R9, R0.reuse, UR4, RZ ;  /* 0x0000000400097c24 */ /* 0x040fe2000f8e02ff */
[C---:B------:R-:W-:Y:S01]  /*0840*/  SHF.L.U32 R21, R0.reuse, 0x3, RZ ;  /* 0x0000000300157819 */ /* 0x040fe200000006ff */
[----:B------:R-:W-:Y:S01]  /*0850*/  IMAD.WIDE.U32 R6, R0, UR11, RZ ;  /* 0x0000000b00067c25 */ /* 0x000fe2000f8e00ff */
[----:B------:R-:W-:-:S03]  /*0860*/  SHF.R.U32.HI R13, RZ, 0x1d, R0 ;  /* 0x0000001dff0d7819 */ /* 0x000fc60000011600 */
[----:B------:R-:W-:Y:S01]  /*0870*/  IMAD.IADD R7, R7, 0x1, R9 ;  /* 0x0000000107077824 */ /* 0x000fe200078e0209 */
[----:B------:R-:W-:-:S04]  /*0880*/  LEA R14, P0, R6, R2, 0x3 ;  /* 0x00000002060e7211 */ /* 0x000fc800078018ff */
[----:B------:R-:W-:Y:S02]  /*0890*/  LEA.HI.X R15, R6, R3, R7, 0x3, P0 ;  /* 0x00000003060f7211 */ /* 0x000fe400000f1c07 */
[----:B------:R-:W-:-:S03]  /*08a0*/  IADD3 R16, P0, PT, R21, R14, RZ ;  /* 0x0000000e15107210 */ /* 0x000fc60007f1e0ff */
[----:B------:R-:W2:Y:S02]  /*08b0*/  LDG.E.64 R6, desc[UR12][R14.64] ;  /* 0x0000000c0e067981 */ /* 0x000ea4000c1e1b00 */
[----:B------:R-:W-:Y:S01]  /*08c0*/  IMAD.X R17, R13, 0x1, R15, P0 ;  /* 0x000000010d117824 */ /* 0x000fe200000e060f */
[----:B------:R-:W-:-:S04]  /*08d0*/  IADD3 R18, P0, PT, R21, R16, RZ ;  /* 0x0000001015127210 */ /* 0x000fc80007f1e0ff */
[----:B------:R-:W3:Y:S01]  /*08e0*/  LDG.E.64 R8, desc[UR12][R16.64] ;  /* 0x0000000c10087981 */ /* 0x000ee2000c1e1b00 */
[----:B------:R-:W-:Y:S02]  /*08f0*/  IADD3.X R19, PT, PT, R13, R17, RZ, P0, !PT ;  /* 0x000000110d137210 */ /* 0x000fe400007fe4ff */
[----:B------:R-:W-:-:S03]  /*0900*/  IADD3 R20, P0, PT, R21, R18, RZ ;  /* 0x0000001215147210 */ /* 0x000fc60007f1e0ff */
[----:B------:R-:W4:Y:S02]  /*0910*/  LDG.E.64 R10, desc[UR12][R18.64] ;  /* 0x0000000c120a7981 */ /* 0x000f24000c1e1b00 */
[----:B------:R-:W-:-:S05]  /*0920*/  IMAD.X R21, R13, 0x1, R19, P0 ;  /* 0x000000010d157824 */ /* 0x000fca00000e0613 */
[----:B------:R-:W4:Y:S01]  /*0930*/  LDG.E.64 R12, desc[UR12][R20.64] ;  /* 0x0000000c140c7981 */ /* 0x000f22000c1e1b00 */
[----:B------:R-:W-:Y:S01]  /*0940*/  UMOV UR6, 0x9abcaf48 ;  /* 0x9abcaf4800067882 */ /* 0x000fe20000000000 */
[----:B------:R-:W-:Y:S01]  /*0950*/  UMOV UR7, 0x3e7ad7f2 ;  /* 0x3e7ad7f200077882 */ /* 0x000fe20000000000 */
[----:B------:R-:W-:-:S04]  /*0960*/  UIADD3 UR11, UP1, UPT, UR11, 0x4, URZ ;  /* 0x000000040b0b7890 */ /* 0x000fc8000ff3e0ff */
[----:B------:R-:W-:Y:S01]  /*0970*/  UIADD3.X UR4, UPT, UPT, URZ, UR4, URZ, UP1, !UPT ;  /* 0x00000004ff047290 */ /* 0x000fe20008ffe4ff */
[C---:B--2--5:R-:W-:Y:S02]  /*0980*/  DADD R6, R4.reuse, -R6 ;  /* 0x0000000004067229 */ /* 0x064fe40000000806 */
[----:B---3--:R-:W-:-:S06]  /*0990*/  DADD R8, R4, -R8 ;  /* 0x0000000004087229 */ /* 0x008fcc0000000808 */
[----:B------:R-:W-:Y:S01]  /*09a0*/  DSETP.GT.AND P1, PT, |R6|, UR6, PT ;  /* 0x0000000606007e2a */ /* 0x000fe2000bf24200 */
[----:B------:R-:W-:Y:S01]  /*09b0*/  IADD3 R6, PT, PT, R24, 0x1, RZ ;  /* 0x0000000118067810 */ /* 0x000fe20007ffe0ff */
[----:B----4-:R-:W-:Y:S02]  /*09c0*/  DADD R10, R4, -R10 ;  /* 0x00000000040a7229 */ /* 0x010fe4000000080a */
[----:B------:R-:W-:Y:S02]  /*09d0*/  DSETP.GT.AND P0, PT, |R8|, UR6, PT ;  /* 0x0000000608007e2a */ /* 0x000fe4000bf04200 */
[----:B------:R-:W-:-:S08]  /*09e0*/  DADD R12, R4, -R12 ;  /* 0x00000000040c7229 */ /* 0x000fd0000000080c */
[----:B------:R-:W-:Y:S01]  /*09f0*/  @!P1 IMAD.MOV R6, RZ, RZ, R24 ;  /* 0x000000ffff069224 */ /* 0x000fe200078e0218 */
[----:B------:R-:W-:-:S04]  /*0a00*/  DSETP.GT.AND P1, PT, |R10|, UR6, PT ;  /* 0x000000060a007e2a */ /* 0x000fc8000bf24200 */
[----:B------:R-:W-:Y:S01]  /*0a10*/  IADD3 R7, PT, PT, R6, 0x1, RZ ;  /* 0x0000000106077810 */ /* 0x000fe20007ffe0ff */
[----:B------:R-:W-:Y:S01]  /*0a20*/  @!P0 IMAD.MOV R7, RZ, RZ, R6 ;  /* 0x000000ffff078224 */ /* 0x000fe200078e0206 */
[----:B------:R-:W-:-:S04]  /*0a30*/  DSETP.GT.AND P0, PT, |R12|, UR6, PT ;  /* 0x000000060c007e2a */ /* 0x000fc8000bf04200 */
[----:B------:R-:W-:-:S04]  /*0a40*/  IADD3 R6, PT, PT, R7, 0x1, RZ ;  /* 0x0000000107067810 */ /* 0x000fc80007ffe0ff */
[----:B------:R-:W-:-:S05]  /*0a50*/  @!P1 IMAD.MOV R6, RZ, RZ, R7 ;  /* 0x000000ffff069224 */ /* 0x000fca00078e0207 */
[----:B------:R-:W-:Y:S01]  /*0a60*/  IADD3 R24, PT, PT, R6, 0x1, RZ ;  /* 0x0000000106187810 */ /* 0x000fe20007ffe0ff */
[----:B------:R-:W-:-:S07]  /*0a70*/  @!P0 IMAD.MOV R24, RZ, RZ, R6 ;  /* 0x000000ffff188224 */ /* 0x000fce00078e0206 */
.L_x_67:
[----:B------:R-:W-:Y:S05]  /*0a80*/  BRA.U !UP0, `(.L_x_64) ;  /* 0x0000000108a47547 */ /* 0x000fea000b800000 */
[----:B------:R-:W-:Y:S02]  /*0a90*/  UISETP.NE.U32.AND UP1, UPT, UR9, 0x1, UPT ;  /* 0x000000010900788c */ /* 0x000fe4000bf25070 */
[----:B------:R-:W-:Y:S02]  /*0aa0*/  ULOP3.LUT UR5, UR8, 0x1, URZ, 0xc0, !UPT ;  /* 0x0000000108057892 */ /* 0x000fe4000f8ec0ff */
[----:B------:R-:W-:Y:S02]  /*0ab0*/  UISETP.NE.AND.EX UP1, UPT, URZ, URZ, UPT, UP1 ;  /* 0x000000ffff00728c */ /* 0x000fe4000bf25310 */
[----:B------:R-:W-:-:S04]  /*0ac0*/  UISETP.NE.U32.AND UP0, UPT, UR5, 0x1, UPT ;  /* 0x000000010500788c */ /* 0x000fc8000bf05070 */
[----:B------:R-:W-:-:S03]  /*0ad0*/  UISETP.NE.U32.AND.EX UP0, UPT, URZ, URZ, UPT, UP0 ;  /* 0x000000ffff00728c */ /* 0x000fc6000bf05100 */
[----:B------:R-:W-:Y:S08]  /*0ae0*/  BRA.U !UP1, `(.L_x_68) ;  /* 0x0000000109547547 */ /* 0x000ff0000b800000 */
[C---:B------:R-:W-:Y:S02]  /*0af0*/  IMAD R9, R0.reuse, UR4, RZ ;  /* 0x0000000400097c24 */ /* 0x040fe4000f8e02ff */
[----:B------:R-:W-:-:S05]  /*0b00*/  IMAD.WIDE.U32 R6, R0, UR11, RZ ;  /* 0x0000000b00067c25 */ /* 0x000fca000f8e00ff */
[----:B------:R-:W-:Y:S02]  /*0b10*/  IADD3 R9, PT, PT, R7, R9, RZ ;  /* 0x0000000907097210 */ /* 0x000fe40007ffe0ff */
[----:B------:R-:W-:-:S04]  /*0b20*/  LEA R10, P0, R6, R2, 0x3 ;  /* 0x00000002060a7211 */ /* 0x000fc800078018ff */
[----:B------:R-:W-:Y:S02]  /*0b30*/  LEA.HI.X R11, R6, R3, R9, 0x3, P0 ;  /* 0x00000003060b7211 */ /* 0x000fe400000f1c09 */
[----:B------:R-:W-:-:S03]  /*0b40*/  LEA R8, P0, R0, R10, 0x3 ;  /* 0x0000000a00087211 */ /* 0x000fc600078018ff */
[----:B------:R-:W2:Y:S01]  /*0b50*/  LDG.E.64 R12, desc[UR12][R10.64] ;  /* 0x0000000c0a0c7981 */ /* 0x000ea2000c1e1b00 */
[----:B------:R-:W-:-:S05]  /*0b60*/  LEA.HI.X R9, R0, R11, RZ, 0x3, P0 ;  /* 0x0000000b00097211 */ /* 0x000fca00000f1cff */
[----:B------:R-:W3:Y:S01]  /*0b70*/  LDG.E.64 R6, desc[UR12][R8.64] ;  /* 0x0000000c08067981 */ /* 0x000ee2000c1e1b00 */
[----:B------:R-:W-:Y:S01]  /*0b80*/  UMOV UR6, 0x9abcaf48 ;  /* 0x9abcaf4800067882 */ /* 0x000fe20000000000 */
[----:B------:R-:W-:Y:S01]  /*0b90*/  UMOV UR7, 0x3e7ad7f2 ;  /* 0x3e7ad7f200077882 */ /* 0x000fe20000000000 */
[----:B------:R-:W-:-:S04]  /*0ba0*/  UIADD3 UR11, UP1, UPT, UR11, 0x2, URZ ;  /* 0x000000020b0b7890 */ /* 0x000fc8000ff3e0ff */
[----:B------:R-:W-:Y:S01]  /*0bb0*/  UIADD3.X UR4, UPT, UPT, URZ, UR4, URZ, UP1, !UPT ;  /* 0x00000004ff047290 */ /* 0x000fe20008ffe4ff */
[C---:B--2--5:R-:W-:Y:S02]  /*0bc0*/  DADD R12, R4.reuse, -R12 ;  /* 0x00000000040c7229 */ /* 0x064fe4000000080c */
[----:B---3--:R-:W-:-:S06]  /*0bd0*/  DADD R6, R4, -R6 ;  /* 0x0000000004067229 */ /* 0x008fcc0000000806 */
[----:B------:R-:W-:Y:S02]  /*0be0*/  DSETP.GT.AND P1, PT, |R12|, UR6, PT ;  /* 0x000000060c007e2a */ /* 0x000fe4000bf24200 */
[----:B------:R-:W-:Y:S01]  /*0bf0*/  DSETP.GT.AND P0, PT, |R6|, UR6, PT ;  /* 0x0000000606007e2a */ /* 0x000fe2000bf04200 */
[----:B------:R-:W-:-:S11]  /*0c00*/  VIADD R6, R24, 0x1 ;  /* 0x0000000118067836 */ /* 0x000fd60000000000 */
[----:B------:R-:W-:-:S05]  /*0c10*/  @!P1 IADD3 R6, PT, PT, R24, RZ, RZ ;  /* 0x000000ff18069210 */ /* 0x000fca0007ffe0ff */
[C---:B------:R-:W-:Y:S01]  /*0c20*/  VIADD R24, R6.reuse, 0x1 ;  /* 0x0000000106187836 */ /* 0x040fe20000000000 */
[----:B------:R-:W-:-:S07]  /*0c30*/  @!P0 IADD3 R24, PT, PT, R6, RZ, RZ ;  /* 0x000000ff06188210 */ /* 0x000fce0007ffe0ff */
.L_x_68:
[----:B------:R-:W-:Y:S05]  /*0c40*/  BRA.U UP0, `(.L_x_64) ;  /* 0x0000000100347547 */ /* 0x000fea000b800000 */
[C---:B------:R-:W-:Y:S02]  /*0c50*/  IMAD R9, R0.reuse, UR4, RZ ;  /* 0x0000000400097c24 */ /* 0x040fe4000f8e02ff */
[----:B------:R-:W-:-:S04]  /*0c60*/  IMAD.WIDE.U32 R6, R0, UR11, RZ ;  /* 0x0000000b00067c25 */ /* 0x000fc8000f8e00ff */
[----:B------:R-:W-:Y:S01]  /*0c70*/  IMAD.IADD R7, R7, 0x1, R9 ;  /* 0x0000000107077824 */ /* 0x000fe200078e0209 */
[----:B------:R-:W-:-:S04]  /*0c80*/  LEA R8, P0, R6, R2, 0x3 ;  /* 0x0000000206087211 */ /* 0x000fc800078018ff */
[----:B------:R-:W-:-:S05]  /*0c90*/  LEA.HI.X R9, R6, R3, R7, 0x3, P0 ;  /* 0x0000000306097211 */ /* 0x000fca00000f1c07 */
[----:B------:R-:W2:Y:S01]  /*0ca0*/  LDG.E.64 R2, desc[UR12][R8.64] ;  /* 0x0000000c08027981 */ /* 0x000ea2000c1e1b00 */
[----:B------:R-:W-:Y:S01]  /*0cb0*/  UMOV UR4, 0x9abcaf48 ;  /* 0x9abcaf4800047882 */ /* 0x000fe20000000000 */
[----:B------:R-:W-:Y:S01]  /*0cc0*/  UMOV UR5, 0x3e7ad7f2 ;  /* 0x3e7ad7f200057882 */ /* 0x000fe20000000000 */
[----:B------:R-:W-:Y:S01]  /*0cd0*/  IADD3 R0, PT, PT, R24, 0x1, RZ ;  /* 0x0000000118007810 */ /* 0x000fe20007ffe0ff */
[----:B--2--5:R-:W-:-:S08]  /*0ce0*/  DADD R2, R4, -R2 ;  /* 0x0000000004027229 */ /* 0x024fd00000000802 */
[----:B------:R-:W-:-:S14]  /*0cf0*/  DSETP.GT.AND P0, PT, |R2|, UR4, PT ;  /* 0x0000000402007e2a */ /* 0x000fdc000bf04200 */
[----:B------:R-:W-:-:S05]  /*0d00*/  @!P0 IMAD.MOV R0, RZ, RZ, R24 ;  /* 0x000000ffff008224 */ /* 0x000fca00078e0218 */
[----:B------:R-:W-:-:S07]  /*0d10*/  MOV R24, R0 ;  /* 0x0000000000187202 */ /* 0x000fce0000000f00 */
.L_x_64:
[----:B------:R-:W0:Y:S01]  /*0d20*/  S2R R0, SR_LANEID ;  /* 0x0000000000007919 */ /* 0x000e220000000000 */
[----:B------:R-:W1:Y:S08]  /*0d30*/  REDUX.SUM UR5, R24 ;  /* 0x00000000180573c4 */ /* 0x000e70000000c000 */
[----:B------:R-:W2:Y:S01]  /*0d40*/  LDC.64 R2, c[0x0][0x388] ;  /* 0x0000e200ff027b82 */ /* 0x000ea20000000a00 */
[----:B------:R-:W-:-:S02]  /*0d50*/  VOTEU.ANY UR4, UPT, PT ;  /* 0x0000000000047886 */ /* 0x000fc400038e0100 */
[----:B------:R-:W-:Y:S01]  /*0d60*/  UFLO.U32 UR4, UR4 ;  /* 0x00000004000472bd */ /* 0x000fe200080e0000 */
[----:B-1---5:R-:W-:-:S05]  /*0d70*/  MOV R5, UR5 ;  /* 0x0000000500057c02 */ /* 0x022fca0008000f00 */
[----:B0-----:R-:W-:-:S13]  /*0d80*/  ISETP.EQ.U32.AND P0, PT, R0, UR4, PT ;  /* 0x0000000400007c0c */ /* 0x001fda000bf02070 */
[----:B--2---:R-:W-:Y:S01]  /*0d90*/  @P0 REDG.E.ADD.STRONG.GPU desc[UR12][R2.64], R5 ;  /* 0x000000050200098e */ /* 0x004fe2000c12e10c */
[----:B------:R-:W-:Y:S05]  /*0da0*/  EXIT ;  /* 0x000000000000794d */ /* 0x000fea0003800000 */
.L_x_69:
        /* <DEDUP_REMOVED lines=13> */
.L_x_77:


//--------------------- .text.compare             --------------------------
	.section	.text.compare,"ax",@progbits
	.align	128
        .global         compare
        .type           compare,@function
        .size           compare,(.L_x_78 - compare)
        .other          compare,@"STO_CUDA_ENTRY STV_DEFAULT"
compare:
.text.compare:
[----:B------:R-:W-:Y:S01]  /*0000*/  LDC R1, c[0x0][0x37c] ;  /* 0x0000df00ff017b82 */ /* 0x000fe20000000800 */
[----:B------:R-:W0:Y:S01]  /*0010*/  S2R R0, SR_CTAID.Y ;  /* 0x0000000000007919 */ /* 0x000e220000002600 */
[----:B------:R-:W1:Y:S01]  /*0020*/  LDCU.64 UR8, c[0x0][0x390] ;  /* 0x00007200ff0877ac */ /* 0x000e620008000a00 */
[----:B------:R-:W-:Y:S01]  /*0030*/  IMAD.MOV.U32 R36, RZ, RZ, RZ ;  /* 0x000000ffff247224 */ /* 0x000fe200078e00ff */
[----:B------:R-:W0:Y:S01]  /*0040*/  S2R R5, SR_TID.Y ;  /* 0x0000000000057919 */ /* 0x000e220000002200 */
[----:B------:R-:W2:Y:S01]  /*0050*/  LDCU UR6, c[0x0][0x360] ;  /* 0x00006c00ff0677ac */ /* 0x000ea20008000800 */
[----:B------:R-:W3:Y:S01]  /*0060*/  S2R R7, SR_CTAID.X ;  /* 0x0000000000077919 */ /* 0x000ee20000002500 */
[----:B------:R-:W0:Y:S01]  /*0070*/  LDCU UR4, c[0x0][0x364] ;  /* 0x00006c80ff0477ac */ /* 0x000e220008000800 */
[----:B------:R-:W4:Y:S01]  /*0080*/  S2R R9, SR_TID.X ;  /* 0x0000000000097919 */ /* 0x000f220000002100 */
[----:B------:R-:W3:Y:S01]  /*0090*/  LDCU UR5, c[0x0][0x370] ;  /* 0x00006e00ff0577ac */ /* 0x000ee20008000800 */
[----:B------:R-:W5:Y:S01]  /*00a0*/  LDC R3, c[0x0][0x374] ;  /* 0x0000dd00ff037b82 */ /* 0x000f620000000800 */
[----:B------:R-:W0:Y:S01]  /*00b0*/  LDCU.64 UR10, c[0x0][0x358] ;  /* 0x00006b00ff0a77ac */ /* 0x000e220008000a00 */
[----:B-1----:R-:W-:-:S04]  /*00c0*/  UISETP.GE.U32.AND UP0, UPT, UR8, 0x2, UPT ;  /* 0x000000020800788c */ /* 0x002fc8000bf06070 */
[----:B------:R-:W-:Y:S01]  /*00d0*/  UISETP.GE.U32.AND.EX UP0, UPT, UR9, URZ, UPT, UP0 ;  /* 0x000000ff0900728c */ /* 0x000fe2000bf06100 */
[----:B0-----:R-:W-:Y:S01]  /*00e0*/  IMAD R0, R0, UR4, R5 ;  /* 0x0000000400007c24 */ /* 0x001fe2000f8e0205 */
[----:B--2---:R-:W-:-:S03]  /*00f0*/  UIMAD UR4, UR6, UR4, URZ ;  /* 0x00000004060472a4 */ /* 0x004fc6000f8e02ff */
[----:B---3--:R-:W-:Y:S01]  /*0100*/  IMAD R0, R0, UR5, R7 ;  /* 0x0000000500007c24 */ /* 0x008fe2000f8e0207 */
[----:B------:R-:W-:-:S03]  /*0110*/  UIMAD UR4, UR4, UR5, URZ ;  /* 0x00000005040472a4 */ /* 0x000fc6000f8e02ff */
[----:B----4-:R-:W-:-:S03]  /*0120*/  IMAD R0, R0, UR6, R9 ;  /* 0x0000000600007c24 */ /* 0x010fc6000f8e0209 */
[----:B-----5:R-:W-:Y:S01]  /*0130*/  IMAD R3, R3, UR4, RZ ;  /* 0x0000000403037c24 */ /* 0x020fe2000f8e02ff */
[----:B------:R-:W-:Y:S06]  /*0140*/  BRA.U !UP0, `(.L_x_70) ;  /* 0x0000000908e87547 */ /* 0x000fec000b800000 */
[----:B------:R-:W0:Y:S01]  /*0150*/  LDCU.64 UR4, c[0x0][0x380] ;  /* 0x00007000ff0477ac */ /* 0x000e220008000a00 */
[----:B------:R-:W-:-:S03]  /*0160*/  IMAD.WIDE.U32 R22, R0, 0x4, RZ ;  /* 0x0000000400167825 */ /* 0x000fc600078e00ff */
[----:B0-----:R-:W-:-:S04]  /*0170*/  IADD3 R20, P0, PT, R22, UR4, RZ ;  /* 0x0000000416147c10 */ /* 0x001fc8000ff1e0ff */
[----:B------:R-:W-:-:S05]  /*0180*/  IADD3.X R21, PT, PT, R23, UR5, RZ, P0, !PT ;  /* 0x0000000517157c10 */ /* 0x000fca00087fe4ff */
[----:B------:R0:W5:Y:S01]  /*0190*/  LDG.E R2, desc[UR10][R20.64] ;  /* 0x0000000a14027981 */ /* 0x000162000c1e1900 */
        /* <DEDUP_REMOVED lines=14> */
[CC--:B------:R-:W-:Y:S01]  /*0280*/  LEA R4, P0, R3.reuse, R22.reuse, 0x2 ;  /* 0x0000001603047211 */ /* 0x0c0fe200078010ff */
[C---:B------:R-:W-:Y:S01]  /*0290*/  IMAD.WIDE.U32 R18, R3.reuse, 0xc, R22 ;  /* 0x0000000c03127825 */ /* 0x040fe200078e0016 */
[----:B------:R-:W-:-:S03]  /*02a0*/  LEA R6, P1, R3, R22, 0x3 ;  /* 0x0000001603067211 */ /* 0x000fc600078218ff */
[----:B------:R-:W-:Y:S01]  /*02b0*/  HFMA2 R36, -RZ, RZ, 0, 0 ;  /* 0x00000000ff247431 */ /* 0x000fe200000001ff */
[CC--:B------:R-:W-:Y:S01]  /*02c0*/  LEA R7, P2, R3.reuse, R22.reuse, 0x4 ;  /* 0x0000001603077211 */ /* 0x0c0fe200078420ff */
[C-C-:B------:R-:W-:Y:S01]  /*02d0*/  IMAD.WIDE.U32 R16, R3.reuse, 0x14, R22.reuse ;  /* 0x0000001403107825 */ /* 0x140fe200078e0016 */
[C---:B------:R-:W-:Y:S01]  /*02e0*/  LEA R8, P3, R3.reuse, R22, 0x5 ;  /* 0x0000001603087211 */ /* 0x040fe200078628ff */
[----:B------:R-:W1:Y:S01]  /*02f0*/  LDC R0, c[0x0][0x384] ;  /* 0x0000e100ff007b82 */ /* 0x000e620000000800 */
[CC--:B------:R-:W-:Y:S01]  /*0300*/  LEA.HI.X R9, R3.reuse, R23.reuse, RZ, 0x2, P0 ;  /* 0x0000001703097211 */ /* 0x0c0fe200000f14ff */
[C-C-:B------:R-:W-:Y:S01]  /*0310*/  IMAD.WIDE.U32 R14, R3.reuse, 0x18, R22.reuse ;  /* 0x00000018030e7825 */ /* 0x140fe200078e0016 */
[CC--:B------:R-:W-:Y:S01]  /*0320*/  LEA.HI.X R11, R3.reuse, R23.reuse, RZ, 0x3, P1 ;  /* 0x00000017030b7211 */ /* 0x0c0fe200008f1cff */
[----:B------:R-:W-:Y:S01]  /*0330*/  UMOV UR4, URZ ;  /* 0x000000ff00047c82 */ /* 0x000fe20008000000 */
[-C--:B------:R-:W-:Y:S01]  /*0340*/  LEA.HI.X R13, R3, R23.reuse, RZ, 0x4, P2 ;  /* 0x00000017030d7211 */ /* 0x080fe200010f24ff */
[----:B------:R-:W-:Y:S01]  /*0350*/  VIADD R35, R19, UR4 ;  /* 0x0000000413237c36 */ /* 0x000fe20008000000 */
[C---:B------:R-:W-:Y:S01]  /*0360*/  LEA.HI.X R29, R3.reuse, R23, RZ, 0x5, P3 ;  /* 0x00000017031d7211 */ /* 0x040fe200018f2cff */
[----:B------:R-:W-:Y:S01]  /*0370*/  IMAD.WIDE.U32 R22, R3, 0x1c, R22 ;  /* 0x0000001c03167825 */ /* 0x000fe200078e0016 */
[----:B------:R-:W-:Y:S01]  /*0380*/  IADD3 R10, PT, PT, R15, UR4, RZ ;  /* 0x000000040f0a7c10 */ /* 0x000fe2000fffe0ff */
[----:B------:R-:W-:-:S02]  /*0390*/  UMOV UR12, 0x1 ;  /* 0x00000001000c7882 */ /* 0x000fc40000000000 */
[----:B------:R-:W-:Y:S02]  /*03a0*/  VIADD R37, R17, UR4 ;  /* 0x0000000411257c36 */ /* 0x000fe40008000000 */
[----:B------:R-:W-:Y:S01]  /*03b0*/  VIADD R5, R23, UR4 ;  /* 0x0000000417057c36 */ /* 0x000fe20008000000 */
[----:B------:R-:W-:-:S06]  /*03c0*/  UMOV UR4, URZ ;  /* 0x000000ff00047c82 */ /* 0x000fcc0008000000 */
.L_x_72:
[----:B0-----:R-:W-:-:S05]  /*03d0*/  IADD3 R32, P0, PT, R12, R4, RZ ;  /* 0x000000040c207210 */ /* 0x001fca0007f1e0ff */
[----:B-1----:R-:W-:-:S06]  /*03e0*/  IMAD.X R33, R0, 0x1, R9, P0 ;  /* 0x0000000100217824 */ /* 0x002fcc00000e0609 */
[----:B------:R-:W2:Y:S01]  /*03f0*/  LDG.E R33, desc[UR10][R32.64] ;  /* 0x0000000a20217981 */ /* 0x000ea2000c1e1900 */
[----:B------:R-:W-:-:S04]  /*0400*/  IADD3 R24, P0, PT, R12, R6, RZ ;  /* 0x000000060c187210 */ /* 0x000fc80007f1e0ff */
[----:B------:R-:W-:-:S05]  /*0410*/  IADD3.X R25, PT, PT, R0, R11, RZ, P0, !PT ;  /* 0x0000000b00197210 */ /* 0x000fca00007fe4ff */
[----:B------:R0:W3:Y:S01]  /*0420*/  LDG.E R28, desc[UR10][R24.64] ;  /* 0x0000000a181c7981 */ /* 0x0000e2000c1e1900 */
[----:B------:R-:W-:-:S05]  /*0430*/  IADD3 R26, P1, PT, R12, R7, RZ ;  /* 0x000000070c1a7210 */ /* 0x000fca0007f3e0ff */
[----:B------:R-:W-:Y:S01]  /*0440*/  IMAD.X R27, R0, 0x1, R13, P1 ;  /* 0x00000001001b7824 */ /* 0x000fe200008e060d */
[C---:B0-----:R-:W-:Y:S02]  /*0450*/  IADD3 R24, P0, PT, R12.reuse, R18, RZ ;  /* 0x000000120c187210 */ /* 0x041fe40007f1e0ff */
[----:B------:R-:W-:-:S03]  /*0460*/  IADD3 R32, P1, PT, R12, R14, RZ ;  /* 0x0000000e0c207210 */ /* 0x000fc60007f3e0ff */
[----:B------:R-:W4:Y:S01]  /*0470*/  LDG.E R27, desc[UR10][R26.64] ;  /* 0x0000000a1a1b7981 */ /* 0x000f22000c1e1900 */
[----:B------:R-:W-:Y:S01]  /*0480*/  IMAD.X R25, R0, 0x1, R35, P0 ;  /* 0x0000000100197824 */ /* 0x000fe200000e0623 */
[----:B------:R-:W-:-:S04]  /*0490*/  IADD3 R30, P0, PT, R12, R16, RZ ;  /* 0x000000100c1e7210 */ /* 0x000fc80007f1e0ff */
[----:B------:R-:W4:Y:S01]  /*04a0*/  LDG.E R34, desc[UR10][R24.64] ;  /* 0x0000000a18227981 */ /* 0x000f22000c1e1900 */
[----:B------:R-:W-:-:S05]  /*04b0*/  IADD3.X R31, PT, PT, R0, R37, RZ, P0, !PT ;  /* 0x00000025001f7210 */ /* 0x000fca00007fe4ff */
[----:B------:R0:W4:Y:S01]  /*04c0*/  LDG.E R26, desc[UR10][R30.64] ;  /* 0x0000000a1e1a7981 */ /* 0x000122000c1e1900 */
[----:B--2--5:R-:W-:-:S05]  /*04d0*/  FADD R33, R2, -R33 ;  /* 0x8000002102217221 */ /* 0x024fca0000000000 */
[----:B------:R-:W-:Y:S01]  /*04e0*/  FSETP.GT.AND P0, PT, |R33|, 0.0010000000474974513054, PT ;  /* 0x3a83126f2100780b */ /* 0x000fe20003f04200 */
[----:B------:R-:W-:-:S06]  /*04f0*/  IMAD.X R33, R0, 0x1, R10, P1 ;  /* 0x0000000100217824 */ /* 0x000fcc00008e060a */
[----:B------:R1:W2:Y:S01]  /*0500*/  LDG.E R33, desc[UR10][R32.64] ;  /* 0x0000000a20217981 */ /* 0x0002a2000c1e1900 */
[----:B0-----:R-:W-:Y:S01]  /*0510*/  IADD3 R30, P1, PT, R12, R8, RZ ;  /* 0x000000080c1e7210 */ /* 0x001fe20007f3e0ff */
[----:B-1----:R-:W-:-:S04]  /*0520*/  VIADD R32, R36, 0x1 ;  /* 0x0000000124207836 */ /* 0x002fc80000000000 */
[----:B------:R-:W-:Y:S02]  /*0530*/  @!P0 IADD3 R32, PT, PT, R36, RZ, RZ ;  /* 0x000000ff24208210 */ /* 0x000fe40007ffe0ff */
[----:B------:R-:W-:-:S05]  /*0540*/  IADD3 R24, P0, PT, R12, R22, RZ ;  /* 0x000000160c187210 */ /* 0x000fca0007f1e0ff */
[C---:B------:R-:W-:Y:S02]  /*0550*/  IMAD.X R25, R0.reuse, 0x1, R5, P0 ;  /* 0x0000000100197824 */ /* 0x040fe400000e0605 */
[----:B------:R-:W-:-:S04]  /*0560*/  IMAD.X R31, R0, 0x1, R29, P1 ;  /* 0x00000001001f7824 */ /* 0x000fc800008e061d */
[----:B------:R0:W2:Y:S04]  /*0570*/  LDG.E R25, desc[UR10][R24.64] ;  /* 0x0000000a18197981 */ /* 0x0000a8000c1e1900 */
[----:B------:R-:W2:Y:S01]  /*0580*/  LDG.E R31, desc[UR10][R30.64] ;  /* 0x0000000a1e1f7981 */ /* 0x000ea2000c1e1900 */
[C---:B---3--:R-:W-:Y:S01]  /*0590*/  FADD R28, R2.reuse, -R28 ;  /* 0x8000001c021c7221 */ /* 0x048fe20000000000 */
[----:B----4-:R-:W-:-:S04]  /*05a0*/  FADD R34, R2, -R34 ;  /* 0x8000002202227221 */ /* 0x010fc80000000000 */
[----:B------:R-:W-:Y:S01]  /*05b0*/  FSETP.GT.AND P0, PT, |R28|, 0.0010000000474974513054, PT ;  /* 0x3a83126f1c00780b */ /* 0x000fe20003f04200 */
[----:B------:R-:W-:Y:S01]  /*05c0*/  FADD R27, R2, -R27 ;  /* 0x8000001b021b7221 */ /* 0x000fe20000000000 */
[----:B------:R-:W-:Y:S02]  /*05d0*/  FSETP.GT.AND P1, PT, |R34|, 0.0010000000474974513054, PT ;  /* 0x3a83126f2200780b */ /* 0x000fe40003f24200 */
[----:B------:R-:W-:Y:S01]  /*05e0*/  IADD3 R28, PT, PT, R32, 0x1, RZ ;  /* 0x00000001201c7810 */ /* 0x000fe20007ffe0ff */
[----:B------:R-:W-:-:S08]  /*05f0*/  FADD R26, R2, -R26 ;  /* 0x8000001a021a7221 */ /* 0x000fd00000000000 */
[----:B------:R-:W-:Y:S01]  /*0600*/  @!P0 IMAD.MOV R28, RZ, RZ, R32 ;  /* 0x000000ffff1c8224 */ /* 0x000fe200078e0220 */
[----:B------:R-:W-:-:S03]  /*0610*/  FSETP.GT.AND P0, PT, |R27|, 0.0010000000474974513054, PT ;  /* 0x3a83126f1b00780b */ /* 0x000fc60003f04200 */
[C---:B0-----:R-:W-:Y:S01]  /*0620*/  VIADD R24, R28.reuse, 0x1 ;  /* 0x000000011c187836 */ /* 0x041fe20000000000 */
[----:B------:R-:W-:Y:S02]  /*0630*/  @!P1 IADD3 R24, PT, PT, R28, RZ, RZ ;  /* 0x000000ff1c189210 */ /* 0x000fe40007ffe0ff */
[----:B------:R-:W-:-:S03]  /*0640*/  FSETP.GT.AND P1, PT, |R26|, 0.0010000000474974513054, PT ;  /* 0x3a83126f1a00780b */ /* 0x000fc60003f24200 */
[----:B------:R-:W-:Y:S01]  /*0650*/  VIADD R26, R24, 0x1 ;  /* 0x00000001181a7836 */ /* 0x000fe20000000000 */
[----:B------:R-:W-:-:S03]  /*0660*/  UIADD3 UR12, UP0, UPT, UR12, 0x8, URZ ;  /* 0x000000080c0c7890 */ /* 0x000fc6000ff1e0ff */
[----:B------:R-:W-:Y:S01]  /*0670*/  @!P0 IMAD.MOV R26, RZ, RZ, R24 ;  /* 0x000000ffff1a8224 */ /* 0x000fe200078e0218 */
[----:B------:R-:W-:Y:S02]  /*0680*/  ULOP3.LUT UR5, UR6, 0xfffffff8, URZ, 0xc0, !UPT ;  /* 0xfffffff806057892 */ /* 0x000fe4000f8ec0ff */
[----:B------:R-:W-:Y:S02]  /*0690*/  UIADD3.X UR4, UPT, UPT, URZ, UR4, URZ, UP0, !UPT ;  /* 0x00000004ff047290 */ /* 0x000fe400087fe4ff */
[----:B------:R-:W-:Y:S01]  /*06a0*/  IADD3 R24, PT, PT, R26, 0x1, RZ ;  /* 0x000000011a187810 */ /* 0x000fe20007ffe0ff */
[----:B------:R-:W-:Y:S01]  /*06b0*/  @!P1 IMAD.MOV R24, RZ, RZ, R26 ;  /* 0x000000ffff189224 */ /* 0x000fe200078e021a */
[----:B------:R-:W-:-:S04]  /*06c0*/  UIADD3 UR5, UP0, UPT, -UR5, UR12, URZ ;  /* 0x0000000c05057290 */ /* 0x000fc8000ff1e1ff */
[----:B------:R-:W-:Y:S02]  /*06d0*/  UIADD3.X UR9, UPT, UPT, UR4, ~UR7, URZ, UP0, !UPT ;  /* 0x8000000704097290 */ /* 0x000fe400087fe4ff */
[----:B------:R-:W-:-:S04]  /*06e0*/  UISETP.NE.U32.AND UP0, UPT, UR5, 0x1, UPT ;  /* 0x000000010500788c */ /* 0x000fc8000bf05070 */
[----:B------:R-:W-:Y:S01]  /*06f0*/  UISETP.NE.AND.EX UP0, UPT, UR9, URZ, UPT, UP0 ;  /* 0x000000ff0900728c */ /* 0x000fe2000bf05300 */
[----:B--2---:R-:W-:-:S05]  /*0700*/  FADD R33, R2, -R33 ;  /* 0x8000002102217221 */ /* 0x004fca0000000000 */
[----:B------:R-:W-:Y:S01]  /*0710*/  FSETP.GT.AND P0, PT, |R33|, 0.0010000000474974513054, PT ;  /* 0x3a83126f2100780b */ /* 0x000fe20003f04200 */
[C---:B------:R-:W-:Y:S01]  /*0720*/  FADD R25, R2.reuse, -R25 ;  /* 0x8000001902197221 */ /* 0x040fe20000000000 */
[----:B------:R-:W-:-:S04]  /*0730*/  FADD R31, R2, -R31 ;  /* 0x8000001f021f7221 */ /* 0x000fc80000000000 */
[----:B------:R-:W-:Y:S01]  /*0740*/  FSETP.GT.AND P1, PT, |R25|, 0.0010000000474974513054, PT ;  /* 0x3a83126f1900780b */ /* 0x000fe20003f24200 */
[----:B------:R-:W-:-:S06]  /*0750*/  VIADD R25, R24, 0x1 ;  /* 0x0000000118197836 */ /* 0x000fcc0000000000 */
[----:B------:R-:W-:Y:S02]  /*0760*/  @!P0 IADD3 R25, PT, PT, R24, RZ, RZ ;  /* 0x000000ff18198210 */ /* 0x000fe40007ffe0ff */
[----:B------:R-:W-:-:S03]  /*0770*/  FSETP.GT.AND P0, PT, |R31|, 0.0010000000474974513054, PT ;  /* 0x3a83126f1f00780b */ /* 0x000fc60003f04200 */
[----:B------:R-:W-:Y:S02]  /*0780*/  VIADD R24, R25, 0x1 ;  /* 0x0000000119187836 */ /* 0x000fe40000000000 */
[----:B------:R-:W-:Y:S01]  /*0790*/  @!P1 IMAD.MOV R24, RZ, RZ, R25 ;  /* 0x000000ffff189224 */ /* 0x000fe200078e0219 */
[----:B------:R-:W-:-:S04]  /*07a0*/  LEA R12, P1, R3, R12, 0x5 ;  /* 0x0000000c030c7211 */ /* 0x000fc800078228ff */
[----:B------:R-:W-:-:S03]  /*07b0*/  IADD3 R36, PT, PT, R24, 0x1, RZ ;  /* 0x0000000118247810 */ /* 0x000fc60007ffe0ff */
[----:B------:R-:W-:Y:S01]  /*07c0*/  @!P0 IMAD.MOV R36, RZ, RZ, R24 ;  /* 0x000000ffff248224 */ /* 0x000fe200078e0218 */
[----:B------:R-:W-:Y:S01]  /*07d0*/  LEA.HI.X R0, R3, R0, RZ, 0x5, P1 ;  /* 0x0000000003007211 */ /* 0x000fe200008f2cff */
[----:B------:R-:W-:Y:S06]  /*07e0*/  BRA.U UP0, `(.L_x_72) ;  /* 0xfffffff900f87547 */ /* 0x000fec000b83ffff */
.L_x_71:
[----:B------:R-:W-:Y:S05]  /*07f0*/  BRA.U !UP1, `(.L_x_70) ;  /* 0x00000005093c7547 */ /* 0x000fea000b800000 */
[----:B------:R-:W-:Y:S02]  /*0800*/  UISETP.GE.U32.AND UP1, UPT, UR8, 0x4, UPT ;  /* 0x000000040800788c */ /* 0x000fe4000bf26070 */
[----:B------:R-:W-:Y:S02]  /*0810*/  ULOP3.LUT UR7, UR6, 0x3, URZ, 0xc0, !UPT ;  /* 0x0000000306077892 */ /* 0x000fe4000f8ec0ff */
[----:B------:R-:W-:Y:S02]  /*0820*/  UISETP.GE.U32.AND.EX UP1, UPT, URZ, URZ, UPT, UP1 ;  /* 0x000000ffff00728c */ /* 0x000fe4000bf26110 */
[----:B------:R-:W-:-:S04]  /*0830*/  UISETP.NE.U32.AND UP0, UPT, UR7, URZ, UPT ;  /* 0x000000ff0700728c */ /* 0x000fc8000bf05070 */
[----:B------:R-:W-:-:S03]  /*0840*/  UISETP.NE.AND.EX UP0, UPT, URZ, URZ, UPT, UP0 ;  /* 0x000000ffff00728c */ /* 0x000fc6000bf05300 */
[----:B------:R-:W-:Y:S08]  /*0850*/  BRA.U !UP1, `(.L_x_73) ;  /* 0x00000001098c7547 */ /* 0x000ff0000b800000 */
        /* <DEDUP_REMOVED lines=8> */
[----:B------:R-:W2:Y:S02]  /*08e0*/  LDG.E R13, desc[UR10][R6.64] ;  /* 0x0000000a060d7981 */ /* 0x000ea4000c1e1900 */
[----:B------:R-:W-:Y:S01]  /*08f0*/  IMAD.X R5, R19, 0x1, R7, P0 ;  /* 0x0000000113057824 */ /* 0x000fe200000e0607 */
[----:B------:R-:W-:-:S04]  /*0900*/  IADD3 R8, P0, PT, R11, R4, RZ ;  /* 0x000000040b087210 */ /* 0x000fc80007f1e0ff */
[----:B------:R-:W3:Y:S01]  /*0910*/  LDG.E R15, desc[UR10][R4.64] ;  /* 0x0000000a040f7981 */ /* 0x000ee2000c1e1900 */
[----:B------:R-:W-:Y:S01]  /*0920*/  IMAD.X R9, R19, 0x1, R5, P0 ;  /* 0x0000000113097824 */ /* 0x000fe200000e0605 */
[----:B------:R-:W-:-:S04]  /*0930*/  IADD3 R10, P0, PT, R11, R8, RZ ;  /* 0x000000080b0a7210 */ /* 0x000fc80007f1e0ff */
[----:B------:R-:W4:Y:S01]  /*0940*/  LDG.E R17, desc[UR10][R8.64] ;  /* 0x0000000a08117981 */ /* 0x000f22000c1e1900 */
[----:B------:R-:W-:-:S06]  /*0950*/  IADD3.X R11, PT, PT, R19, R9, RZ, P0, !PT ;  /* 0x00000009130b7210 */ /* 0x000fcc00007fe4ff */
[----:B------:R-:W4:Y:S01]  /*0960*/  LDG.E R11, desc[UR10][R10.64] ;  /* 0x0000000a0a0b7981 */ /* 0x000f22000c1e1900 */
[----:B------:R-:W-:Y:S01]  /*0970*/  VIADD R0, R36, 0x1 ;  /* 0x0000000124007836 */ /* 0x000fe20000000000 */
[----:B------:R-:W-:-:S04]  /*0980*/  UIADD3 UR12, UP1, UPT, UR12, 0x4, URZ ;  /* 0x000000040c0c7890 */ /* 0x000fc8000ff3e0ff */
[----:B------:R-:W-:Y:S01]  /*0990*/  UIADD3.X UR4, UPT, UPT, URZ, UR4, URZ, UP1, !UPT ;  /* 0x00000004ff047290 */ /* 0x000fe20008ffe4ff */
[----:B--2--5:R-:W-:-:S05]  /*09a0*/  FADD R13, R2, -R13 ;  /* 0x8000000d020d7221 */ /* 0x024fca0000000000 */
[----:B------:R-:W-:Y:S01]  /*09b0*/  FSETP.GT.AND P0, PT, |R13|, 0.0010000000474974513054, PT ;  /* 0x3a83126f0d00780b */ /* 0x000fe20003f04200 */
[----:B---3--:R-:W-:-:S05]  /*09c0*/  FADD R15, R2, -R15 ;  /* 0x8000000f020f7221 */ /* 0x008fca0000000000 */
[----:B------:R-:W-:Y:S01]  /*09d0*/  FSETP.GT.AND P1, PT, |R15|, 0.0010000000474974513054, PT ;  /* 0x3a83126f0f00780b */ /* 0x000fe20003f24200 */
[----:B----4-:R-:W-:-:S06]  /*09e0*/  FADD R17, R2, -R17 ;  /* 0x8000001102117221 */ /* 0x010fcc0000000000 */
[----:B------:R-:W-:Y:S01]  /*09f0*/  @!P0 IMAD.MOV R0, RZ, RZ, R36 ;  /* 0x000000ffff008224 */ /* 0x000fe200078e0224 */
[----:B------:R-:W-:Y:S01]  /*0a00*/  FSETP.GT.AND P0, PT, |R17|, 0.0010000000474974513054, PT ;  /* 0x3a83126f1100780b */ /* 0x000fe20003f04200 */
[----:B------:R-:W-:-:S03]  /*0a10*/  FADD R5, R2, -R11 ;  /* 0x8000000b02057221 */ /* 0x000fc60000000000 */
[----:B------:R-:W-:Y:S01]  /*0a20*/  IADD3 R4, PT, PT, R0, 0x1, RZ ;  /* 0x0000000100047810 */ /* 0x000fe20007ffe0ff */
[----:B------:R-:W-:Y:S01]  /*0a30*/  @!P1 IMAD.MOV R4, RZ, RZ, R0 ;  /* 0x000000ffff049224 */ /* 0x000fe200078e0200 */
[----:B------:R-:W-:-:S03]  /*0a40*/  FSETP.GT.AND P1, PT, |R5|, 0.0010000000474974513054, PT ;  /* 0x3a83126f0500780b */ /* 0x000fc60003f24200 */
[----:B------:R-:W-:-:S04]  /*0a50*/  VIADD R0, R4, 0x1 ;  /* 0x0000000104007836 */ /* 0x000fc80000000000 */
[----:B------:R-:W-:-:S05]  /*0a60*/  @!P0 IADD3 R0, PT, PT, R4, RZ, RZ ;  /* 0x000000ff04008210 */ /* 0x000fca0007ffe0ff */
[----:B------:R-:W-:Y:S02]  /*0a70*/  VIADD R36, R0, 0x1 ;  /* 0x0000000100247836 */ /* 0x000fe40000000000 */
[----:B------:R-:W-:-:S07]  /*0a80*/  @!P1 IMAD.MOV R36, RZ, RZ, R0 ;  /* 0x000000ffff249224 */ /* 0x000fce00078e0200 */
.L_x_73:
        /* <DEDUP_REMOVED lines=13> */
[----:B------:R-:W2:Y:S01]  /*0b60*/  LDG.E R9, desc[UR10][R6.64] ;  /* 0x0000000a06097981 */ /* 0x000ea2000c1e1900 */
[----:B------:R-:W-:-:S06]  /*0b70*/  LEA.HI.X R5, R3, R7, RZ, 0x2, P0 ;  /* 0x0000000703057211 */ /* 0x000fcc00000f14ff */
[----:B------:R-:W3:Y:S01]  /*0b80*/  LDG.E R5, desc[UR10][R4.64] ;  /* 0x0000000a04057981 */ /* 0x000ee2000c1e1900 */
[----:B------:R-:W-:-:S04]  /*0b90*/  UIADD3 UR12, UP1, UPT, UR12, 0x2, URZ ;  /* 0x000000020c0c7890 */ /* 0x000fc8000ff3e0ff */
[----:B------:R-:W-:Y:S01]  /*0ba0*/  UIADD3.X UR4, UPT, UPT, URZ, UR4, URZ, UP1, !UPT ;  /* 0x00000004ff047290 */ /* 0x000fe20008ffe4ff */
[----:B--2--5:R-:W-:-:S05]  /*0bb0*/  FADD R9, R2, -R9 ;  /* 0x8000000902097221 */ /* 0x024fca0000000000 */
[----:B------:R-:W-:Y:S01]  /*0bc0*/  FSETP.GT.AND P1, PT, |R9|, 0.0010000000474974513054, PT ;  /* 0x3a83126f0900780b */ /* 0x000fe20003f24200 */
[----:B---3--:R-:W-:-:S05]  /*0bd0*/  FADD R0, R2, -R5 ;  /* 0x8000000502007221 */ /* 0x008fca0000000000 */
[----:B------:R-:W-:Y:S01]  /*0be0*/  FSETP.GT.AND P0, PT, |R0|, 0.0010000000474974513054, PT ;  /* 0x3a83126f0000780b */ /* 0x000fe20003f04200 */
[----:B------:R-:W-:-:S06]  /*0bf0*/  VIADD R0, R36, 0x1 ;  /* 0x0000000124007836 */ /* 0x000fcc0000000000 */
[----:B------:R-:W-:-:S05]  /*0c00*/  @!P1 IMAD.MOV R0, RZ, RZ, R36 ;  /* 0x000000ffff009224 */ /* 0x000fca00078e0224 */
[----:B------:R-:W-:Y:S01]  /*0c10*/  IADD3 R36, PT, PT, R0, 0x1, RZ ;  /* 0x0000000100247810 */ /* 0x000fe20007ffe0ff */
[----:B------:R-:W-:-:S07]  /*0c20*/  @!P0 IMAD.MOV R36, RZ, RZ, R0 ;  /* 0x000000ffff248224 */ /* 0x000fce00078e0200 */
.L_x_74:
[----:B------:R-:W-:Y:S05]  /*0c30*/  BRA.U UP0, `(.L_x_70) ;  /* 0x00000001002c7547 */ /* 0x000fea000b800000 */
[C---:B------:R-:W-:Y:S02]  /*0c40*/  IMAD R7, R3.reuse, UR4, RZ ;  /* 0x0000000403077c24 */ /* 0x040fe4000f8e02ff */
[----:B------:R-:W-:-:S05]  /*0c50*/  IMAD.WIDE.U32 R4, R3, UR12, RZ ;  /* 0x0000000c03047c25 */ /* 0x000fca000f8e00ff */
[----:B------:R-:W-:Y:S02]  /*0c60*/  IADD3 R3, PT, PT, R5, R7, RZ ;  /* 0x0000000705037210 */ /* 0x000fe40007ffe0ff */
[----:B------:R-:W-:-:S04]  /*0c70*/  LEA R6, P0, R4, R20, 0x2 ;  /* 0x0000001404067211 */ /* 0x000fc800078010ff */
[----:B------:R-:W-:-:S06]  /*0c80*/  LEA.HI.X R7, R4, R21, R3, 0x2, P0 ;  /* 0x0000001504077211 */ /* 0x000fcc00000f1403 */
[----:B------:R-:W2:Y:S01]  /*0c90*/  LDG.E R7, desc[UR10][R6.64] ;  /* 0x0000000a06077981 */ /* 0x000ea2000c1e1900 */
[----:B------:R-:W-:Y:S02]  /*0ca0*/  VIADD R0, R36, 0x1 ;  /* 0x0000000124007836 */ /* 0x000fe40000000000 */
[----:B--2--5:R-:W-:-:S05]  /*0cb0*/  FADD R2, R2, -R7 ;  /* 0x8000000702027221 */ /* 0x024fca0000000000 */
[----:B------:R-:W-:-:S13]  /*0cc0*/  FSETP.GT.AND P0, PT, |R2|, 0.0010000000474974513054, PT ;  /* 0x3a83126f0200780b */ /* 0x000fda0003f04200 */
[----:B------:R-:W-:-:S05]  /*0cd0*/  @!P0 IADD3 R0, PT, PT, R36, RZ, RZ ;  /* 0x000000ff24008210 */ /* 0x000fca0007ffe0ff */
[----:B------:R-:W-:-:S07]  /*0ce0*/  IMAD.MOV.U32 R36, RZ, RZ, R0 ;  /* 0x000000ffff247224 */ /* 0x000fce00078e0000 */
.L_x_70:
[----:B------:R-:W0:Y:S01]  /*0cf0*/  S2R R0, SR_LANEID ;  /* 0x0000000000007919 */ /* 0x000e220000000000 */
[----:B------:R-:W1:Y:S08]  /*0d00*/  REDUX.SUM UR5, R36 ;  /* 0x00000000240573c4 */ /* 0x000e70000000c000 */
[----:B-----5:R-:W2:Y:S01]  /*0d10*/  LDC.64 R2, c[0x0][0x388] ;  /* 0x0000e200ff027b82 */ /* 0x020ea20000000a00 */
[----:B------:R-:W-:-:S02]  /*0d20*/  VOTEU.ANY UR4, UPT, PT ;  /* 0x0000000000047886 */ /* 0x000fc400038e0100 */
[----:B------:R-:W-:Y:S01]  /*0d30*/  UFLO.U32 UR4, UR4 ;  /* 0x00000004000472bd */ /* 0x000fe200080e0000 */
[----:B-1----:R-:W-:-:S05]  /*0d40*/  MOV R5, UR5 ;  /* 0x0000000500057c02 */ /* 0x002fca0008000f00 */
[----:B0-----:R-:W-:-:S13]  /*0d50*/  ISETP.EQ.U32.AND P0, PT, R0, UR4, PT ;  /* 0x0000000400007c0c */ /* 0x001fda000bf02070 */
[----:B--2---:R-:W-:Y:S01]  /*0d60*/  @P0 REDG.E.ADD.STRONG.GPU desc[UR10][R2.64], R5 ;  /* 0x000000050200098e */ /* 0x004fe2000c12e10a */
[----:B------:R-:W-:Y:S05]  /*0d70*/  EXIT ;  /* 0x000000000000794d */ /* 0x000fea0003800000 */
.L_x_75:
        /* <DEDUP_REMOVED lines=16> */
.L_x_78:


//--------------------- .nv.shared.reserved.0     --------------------------
	.section	.nv.shared.reserved.0,"aw",@nobits
	.weak		__nv_reservedSMEM_offset_0_alias
	.size		__nv_reservedSMEM_offset_0_alias, 0, 64
	.other		__nv_reservedSMEM_offset_0_alias,@"STO_CUDA_RESERVED_SHARED STV_DEFAULT"
__nv_reservedSMEM_offset_0_alias:
	.zero		0
	.zero		64


//--------------------- .nv.constant0.compareBf16 --------------------------
	.section	.nv.constant0.compareBf16,"a",@progbits
	.sectionflags	@""
	.align	4
.nv.constant0.compareBf16:
	.zero		920


//--------------------- .nv.constant0.compareD    --------------------------
	.section	.nv.constant0.compareD,"a",@progbits
	.sectionflags	@""
	.align	4
.nv.constant0.compareD:
	.zero		920


//--------------------- .nv.constant0.compare     --------------------------
	.section	.nv.constant0.compare,"a",@progbits
	.sectionflags	@""
	.align	4
.nv.constant0.compare:
	.zero		920


//--------------------- SYMBOLS --------------------------

	.type		.nv.reservedSmem.offset0,@object
	.size		.nv.reservedSmem.offset0,0x4
